def matmul_kernel(
    a_ptr,
    b_ptr,
    c_ptr,
    M,
    N,
    K,
    stride_am,
    stride_ak,
    stride_bk,
    stride_bn,
    stride_cm,
    stride_cn,
    BLOCK_M: tl.constexpr,
    BLOCK_N: tl.constexpr,
    BLOCK_K: tl.constexpr,
    GROUP_M: tl.constexpr,
):
    pid = tl.program_id(axis=0)
    num_pid_m = tl.cdiv(M, BLOCK_M)
    num_pid_n = tl.cdiv(N, BLOCK_N)
    num_pid_in_group = GROUP_M * num_pid_n
    group_id = pid // num_pid_in_group
    first_pid_m = group_id * GROUP_M
    group_size_m = min(num_pid_m - first_pid_m, GROUP_M)
    pid_m = first_pid_m + ((pid % num_pid_in_group) % group_size_m)
    pid_n = (pid % num_pid_in_group) // group_size_m

    offs_am = (pid_m * BLOCK_M + tl.arange(0, BLOCK_M)) % M
    offs_bn = (pid_n * BLOCK_N + tl.arange(0, BLOCK_N)) % N
    offs_k = tl.arange(0, BLOCK_K)
    a_ptrs = a_ptr + offs_am[:, None] * stride_am + offs_k[None, :] * stride_ak
    b_ptrs = b_ptr + offs_k[:, None] * stride_bk + offs_bn[None, :] * stride_bn

    acc = tl.zeros((BLOCK_M, BLOCK_N), dtype=tl.float32)
    for kk in range(0, tl.cdiv(K, BLOCK_K)):
        a = tl.load(a_ptrs, mask=offs_k[None, :] < K - kk * BLOCK_K, other=0.0)
        b = tl.load(b_ptrs, mask=offs_k[:, None] < K - kk * BLOCK_K, other=0.0)
        acc = tl.dot(a, b, acc)
        a_ptrs += BLOCK_K * stride_ak
        b_ptrs += BLOCK_K * stride_bk

    c = acc.to(c_ptr.dtype.element_ty)
    offs_cm = pid_m * BLOCK_M + tl.arange(0, BLOCK_M)
    offs_cn = pid_n * BLOCK_N + tl.arange(0, BLOCK_N)
    c_ptrs = c_ptr + offs_cm[:, None] * stride_cm + offs_cn[None, :] * stride_cn
    mask = (offs_cm[:, None] < M) & (offs_cn[None, :] < N)
    tl.store(c_ptrs, c, mask=mask)

# config = {"BLOCK_K": 64, "BLOCK_M": 128, "BLOCK_N": 64, "GROUP_M": 8, "arch": "sm_80", "dtype": "fp32", "num_ctas": 1, "num_stages": 3, "num_warps": 8}
# arch = sm_80


// ===== COMPILED SASS (sm_80) =====

	.target	sm_80

	.elftype	@"ET_EXEC"


//--------------------- .note.nv.tkinfo           --------------------------
	.section	.note.nv.tkinfo,"",@"SHT_NOTE"
	.sectionflags	@"SHF_NOTE_NV_TKINFO"
	.tkinfo
        /*0018*/ 	.word	0x00000002
        /*0030*/ 	.string	""
        /*0030*/ 	.string	"ptxas"
        /*0030*/ 	.string	"Cuda compilation tools, release 13.0, V13.0.88"
        /*0030*/ 	.string	"Build cuda_13.0.r13.0/compiler.36424714_0"
        /*0030*/ 	.string	"-v  -suppress-debug-info  -lineinfo  -arch sm_80 "



//--------------------- .note.nv.cuinfo           --------------------------
	.section	.note.nv.cuinfo,"",@"SHT_NOTE"
	.sectionflags	@"SHF_NOTE_NV_CUINFO"
        /*0018*/ 	.short	0x0002
        /*001a*/ 	.short	0x0050
        /*001c*/ 	.short	0x0082
	.zero		2


//--------------------- .nv.info                  --------------------------
	.section	.nv.info,"",@"SHT_CUDA_INFO"
	.align	4


	//----- nvinfo : EIATTR_REGCOUNT
	.align		4
        /*0000*/ 	.byte	0x04, 0x2f
        /*0002*/ 	.short	(.L_1 - .L_0)
	.align		4
.L_0:
        /*0004*/ 	.word	index@(matmul_kernel)
        /*0008*/ 	.word	0x000000d9


	//----- nvinfo : EIATTR_FRAME_SIZE
	.align		4
.L_1:
        /*000c*/ 	.byte	0x04, 0x11
        /*000e*/ 	.short	(.L_3 - .L_2)
	.align		4
.L_2:
        /*0010*/ 	.word	index@(matmul_kernel)
        /*0014*/ 	.word	0x00000000


	//----- nvinfo : EIATTR_MIN_STACK_SIZE
	.align		4
.L_3:
        /*0018*/ 	.byte	0x04, 0x12
        /*001a*/ 	.short	(.L_5 - .L_4)
	.align		4
.L_4:
        /*001c*/ 	.word	index@(matmul_kernel)
        /*0020*/ 	.word	0x00000000
.L_5:


//--------------------- .nv.info.matmul_kernel    --------------------------
	.section	.nv.info.matmul_kernel,"",@"SHT_CUDA_INFO"
	.sectionflags	@""
	.align	4


	//----- nvinfo : EIATTR_CUDA_API_VERSION
	.align		4
        /*0000*/ 	.byte	0x04, 0x37
        /*0002*/ 	.short	(.L_7 - .L_6)
.L_6:
        /*0004*/ 	.word	0x00000082


	//----- nvinfo : EIATTR_SW2861232_WAR
	.align		4
.L_7:
        /*0008*/ 	.byte	0x01, 0x35
	.zero		2


	//----- nvinfo : EIATTR_PARAM_CBANK
	.align		4
        /*000c*/ 	.byte	0x04, 0x0a
        /*000e*/ 	.short	(.L_9 - .L_8)
	.align		4
.L_8:
        /*0010*/ 	.word	index@(.nv.constant0.matmul_kernel)
        /*0014*/ 	.short	0x0160
        /*0016*/ 	.short	0x0050


	//----- nvinfo : EIATTR_CBANK_PARAM_SIZE
	.align		4
.L_9:
        /*0018*/ 	.byte	0x03, 0x19
        /*001a*/ 	.short	0x0050


	//----- nvinfo : EIATTR_KPARAM_INFO
	.align		4
        /*001c*/ 	.byte	0x04, 0x17
        /*001e*/ 	.short	(.L_11 - .L_10)
.L_10:
        /*0020*/ 	.word	0x00000000
        /*0024*/ 	.short	0x000d
        /*0026*/ 	.short	0x0048
        /*0028*/ 	.byte	0x00, 0xf4, 0x21, 0x00


	//----- nvinfo : EIATTR_KPARAM_INFO
	.align		4
.L_11:
        /*002c*/ 	.byte	0x04, 0x17
        /*002e*/ 	.short	(.L_13 - .L_12)
.L_12:
        /*0030*/ 	.word	0x00000000
        /*0034*/ 	.short	0x000c
        /*0036*/ 	.short	0x0040
        /*0038*/ 	.byte	0x00, 0xf4, 0x21, 0x00


	//----- nvinfo : EIATTR_KPARAM_INFO
	.align		4
.L_13:
        /*003c*/ 	.byte	0x04, 0x17
        /*003e*/ 	.short	(.L_15 - .L_14)
.L_14:
        /*0040*/ 	.word	0x00000000
        /*0044*/ 	.short	0x000b
        /*0046*/ 	.short	0x0038
        /*0048*/ 	.byte	0x00, 0xf0, 0x11, 0x00


	//----- nvinfo : EIATTR_KPARAM_INFO
	.align		4
.L_15:
        /*004c*/ 	.byte	0x04, 0x17
        /*004e*/ 	.short	(.L_17 - .L_16)
.L_16:
        /*0050*/ 	.word	0x00000000
        /*0054*/ 	.short	0x000a
        /*0056*/ 	.short	0x0034
        /*0058*/ 	.byte	0x00, 0xf0, 0x11, 0x00


	//----- nvinfo : EIATTR_KPARAM_INFO
	.align		4
.L_17:
        /*005c*/ 	.byte	0x04, 0x17
        /*005e*/ 	.short	(.L_19 - .L_18)
.L_18:
        /*0060*/ 	.word	0x00000000
        /*0064*/ 	.short	0x0009
        /*0066*/ 	.short	0x0030
        /*0068*/ 	.byte	0x00, 0xf0, 0x11, 0x00


	//----- nvinfo : EIATTR_KPARAM_INFO
	.align		4
.L_19:
        /*006c*/ 	.byte	0x04, 0x17
        /*006e*/ 	.short	(.L_21 - .L_20)
.L_20:
        /*0070*/ 	.word	0x00000000
        /*0074*/ 	.short	0x0008
        /*0076*/ 	.short	0x002c
        /*0078*/ 	.byte	0x00, 0xf0, 0x11, 0x00


	//----- nvinfo : EIATTR_KPARAM_INFO
	.align		4
.L_21:
        /*007c*/ 	.byte	0x04, 0x17
        /*007e*/ 	.short	(.L_23 - .L_22)
.L_22:
        /*0080*/ 	.word	0x00000000
        /*0084*/ 	.short	0x0007
        /*0086*/ 	.short	0x0028
        /*0088*/ 	.byte	0x00, 0xf0, 0x11, 0x00


	//----- nvinfo : EIATTR_KPARAM_INFO
	.align		4
.L_23:
        /*008c*/ 	.byte	0x04, 0x17
        /*008e*/ 	.short	(.L_25 - .L_24)
.L_24:
        /*0090*/ 	.word	0x00000000
        /*0094*/ 	.short	0x0006
        /*0096*/ 	.short	0x0024
        /*0098*/ 	.byte	0x00, 0xf0, 0x11, 0x00


	//----- nvinfo : EIATTR_KPARAM_INFO
	.align		4
.L_25:
        /*009c*/ 	.byte	0x04, 0x17
        /*009e*/ 	.short	(.L_27 - .L_26)
.L_26:
        /*00a0*/ 	.word	0x00000000
        /*00a4*/ 	.short	0x0005
        /*00a6*/ 	.short	0x0020
        /*00a8*/ 	.byte	0x00, 0xf0, 0x11, 0x00


	//----- nvinfo : EIATTR_KPARAM_INFO
	.align		4
.L_27:
        /*00ac*/ 	.byte	0x04, 0x17
        /*00ae*/ 	.short	(.L_29 - .L_28)
.L_28:
        /*00b0*/ 	.word	0x00000000
        /*00b4*/ 	.short	0x0004
        /*00b6*/ 	.short	0x001c
        /*00b8*/ 	.byte	0x00, 0xf0, 0x11, 0x00


	//----- nvinfo : EIATTR_KPARAM_INFO
	.align		4
.L_29:
        /*00bc*/ 	.byte	0x04, 0x17
        /*00be*/ 	.short	(.L_31 - .L_30)
.L_30:
        /*00c0*/ 	.word	0x00000000
        /*00c4*/ 	.short	0x0003
        /*00c6*/ 	.short	0x0018
        /*00c8*/ 	.byte	0x00, 0xf0, 0x11, 0x00


	//----- nvinfo : EIATTR_KPARAM_INFO
	.align		4
.L_31:
        /*00cc*/ 	.byte	0x04, 0x17
        /*00ce*/ 	.short	(.L_33 - .L_32)
.L_32:
        /*00d0*/ 	.word	0x00000000
        /*00d4*/ 	.short	0x0002
        /*00d6*/ 	.short	0x0010
        /*00d8*/ 	.byte	0x00, 0xf4, 0x21, 0x00


	//----- nvinfo : EIATTR_KPARAM_INFO
	.align		4
.L_33:
        /*00dc*/ 	.byte	0x04, 0x17
        /*00de*/ 	.short	(.L_35 - .L_34)
.L_34:
        /*00e0*/ 	.word	0x00000000
        /*00e4*/ 	.short	0x0001
        /*00e6*/ 	.short	0x0008
        /*00e8*/ 	.byte	0x00, 0xf4, 0x21, 0x00


	//----- nvinfo : EIATTR_KPARAM_INFO
	.align		4
.L_35:
        /*00ec*/ 	.byte	0x04, 0x17
        /*00ee*/ 	.short	(.L_37 - .L_36)
.L_36:
        /*00f0*/ 	.word	0x00000000
        /*00f4*/ 	.short	0x0000
        /*00f6*/ 	.short	0x0000
        /*00f8*/ 	.byte	0x00, 0xf4, 0x21, 0x00


	//----- nvinfo : EIATTR_MAXREG_COUNT
	.align		4
.L_37:
        /*00fc*/ 	.byte	0x03, 0x1b
        /*00fe*/ 	.short	0x00ff


	//----- nvinfo : EIATTR_NUM_BARRIERS
	.align		4
        /*0100*/ 	.byte	0x02, 0x4c
        /*0102*/ 	.byte	0x01
	.zero		1


	//----- nvinfo : EIATTR_MERCURY_ISA_VERSION
	.align		4
        /*0104*/ 	.byte	0x03, 0x5f
        /*0106*/ 	.short	0x0000


	//----- nvinfo : EIATTR_EXIT_INSTR_OFFSETS
	.align		4
        /*0108*/ 	.byte	0x04, 0x1c
        /*010a*/ 	.short	(.L_39 - .L_38)


	//   ....[0]....
.L_38:
        /*010c*/ 	.word	0x00007870


	//   ....[1]....
        /*0110*/ 	.word	0x00007890


	//----- nvinfo : EIATTR_REQNTID
	.align		4
.L_39:
        /*0114*/ 	.byte	0x04, 0x10
        /*0116*/ 	.short	(.L_41 - .L_40)
.L_40:
        /*0118*/ 	.word	0x00000100
        /*011c*/ 	.word	0x00000001
        /*0120*/ 	.word	0x00000001
.L_41:


//--------------------- .nv.callgraph             --------------------------
	.section	.nv.callgraph,"",@"SHT_CUDA_CALLGRAPH"
	.align	4
	.sectionentsize	8
	.align		4
        /*0000*/ 	.word	0x00000000
	.align		4
        /*0004*/ 	.word	0xffffffff
	.align		4
        /*0008*/ 	.word	0x00000000
	.align		4
        /*000c*/ 	.word	0xfffffffe
	.align		4
        /*0010*/ 	.word	0x00000000
	.align		4
        /*0014*/ 	.word	0xfffffffd
	.align		4
        /*0018*/ 	.word	0x00000000
	.align		4
        /*001c*/ 	.word	0xfffffffc


//--------------------- .nv.rel.action            --------------------------
	.section	.nv.rel.action,"",@"SHT_CUDA_RELOCINFO"
	.align	8
	.sectionentsize	8
        /*0000*/ 	.byte	0x73, 0x00, 0x00, 0x00, 0x00, 0x00, 0x00, 0x00, 0x00, 0x00, 0x00, 0x11, 0x25, 0x00, 0x05, 0x36


//--------------------- .nv.constant0.matmul_kernel --------------------------
	.section	.nv.constant0.matmul_kernel,"a",@progbits
	.sectionflags	@""
	.align	4
.nv.constant0.matmul_kernel:
	.zero		432


//--------------------- .text.matmul_kernel       --------------------------
	.section	.text.matmul_kernel,"ax",@progbits
	.sectioninfo	@"SHI_REGISTERS=217"
	.align	128
        .global         matmul_kernel
        .type           matmul_kernel,@function
        .size           matmul_kernel,(.L_x_3 - matmul_kernel)
        .other          matmul_kernel,@"STO_CUDA_ENTRY STV_DEFAULT"
matmul_kernel:
.text.matmul_kernel:
[----:B------:R-:W-:Y:S02]  /*0000*/  IMAD.MOV.U32 R1, RZ, RZ, c[0x0][0x28] ;  /* 0x00000a00ff017624 */ /* 0x000fe400078e00ff */
[----:B------:R-:W-:Y:S01]  /*0010*/  IMAD.MOV.U32 R0, RZ, RZ, c[0x0][0x17c] ;  /* 0x00005f00ff007624 */ /* 0x000fe200078e00ff */
[----:B------:R-:W1:Y:S01]  /*0020*/  S2R R5, SR_CTAID.X ;  /* 0x0000000000057919 */ /* 0x000e620000002500 */
[----:B------:R-:W-:Y:S01]  /*0030*/  IABS R31, c[0x0][0x17c] ;  /* 0x00005f00001f7a13 */ /* 0x000fe20000000000 */
[----:B------:R-:W-:Y:S01]  /*0040*/  UMOV UR5, 0x3f ;  /* 0x0000003f00057882 */ /* 0x000fe20000000000 */
[----:B------:R-:W-:Y:S01]  /*0050*/  IABS R34, c[0x0][0x178] ;  /* 0x00005e0000227a13 */ /* 0x000fe20000000000 */
[----:B------:R-:W2:Y:S01]  /*0060*/  S2R R161, SR_TID.X ;  /* 0x0000000000a17919 */ /* 0x000ea20000002100 */
[----:B------:R-:W-:Y:S01]  /*0070*/  IADD3 R0, R0, 0x3f, RZ ;  /* 0x0000003f00007810 */ /* 0x000fe20007ffe0ff */
[----:B------:R-:W-:Y:S01]  /*0080*/  ULDC UR9, c[0x0][0x180] ;  /* 0x0000600000097ab9 */ /* 0x000fe20000000800 */
[----:B------:R-:W-:Y:S01]  /*0090*/  IMAD.MOV.U32 R38, RZ, RZ, c[0x0][0x188] ;  /* 0x00006200ff267624 */ /* 0x000fe200078e00ff */
[----:B------:R-:W-:Y:S01]  /*00a0*/  UIADD3 UR5, UR5, UR9, URZ ;  /* 0x0000000905057290 */ /* 0x000fe2000fffe03f */
[----:B------:R-:W-:Y:S01]  /*00b0*/  SHF.R.S32.HI R3, RZ, 0x1f, R0 ;  /* 0x0000001fff037819 */ /* 0x000fe20000011400 */
[----:B------:R-:W-:-:S02]  /*00c0*/  UIADD3 UR8, UR9, -0x40, URZ ;  /* 0xffffffc009087890 */ /* 0x000fc4000fffe03f */
[----:B------:R-:W-:Y:S01]  /*00d0*/  UISETP.GT.AND UP1, UPT, UR5, 0x7f, UPT ;  /* 0x0000007f0500788c */ /* 0x000fe2000bf24270 */
[----:B------:R-:W-:Y:S01]  /*00e0*/  LEA.HI R3, R3, R0, RZ, 0x6 ;  /* 0x0000000003037211 */ /* 0x000fe200078f30ff */
[----:B------:R-:W-:Y:S02]  /*00f0*/  UISETP.GT.AND UP0, UPT, UR5, 0x3f, UPT ;  /* 0x0000003f0500788c */ /* 0x000fe4000bf04270 */
[----:B------:R-:W-:Y:S01]  /*0100*/  ULDC.64 UR14, c[0x0][0x118] ;  /* 0x00004600000e7ab9 */ /* 0x000fe20000000a00 */
[----:B------:R-:W-:Y:S01]  /*0110*/  SHF.R.S32.HI R3, RZ, 0x6, R3 ;  /* 0x00000006ff037819 */ /* 0x000fe20000011403 */
[----:B------:R-:W-:Y:S01]  /*0120*/  USEL UR4, URZ, 0x4, !UP0 ;  /* 0x000000043f047887 */ /* 0x000fe2000c000000 */
[----:B------:R-:W-:Y:S01]  /*0130*/  PLOP3.LUT P3, PT, PT, PT, UP1, 0x80, 0x0 ;  /* 0x000000000000781c */ /* 0x000fe20003f6f018 */
[----:B------:R-:W-:Y:S02]  /*0140*/  ULDC.64 UR6, c[0x0][0x188] ;  /* 0x0000620000067ab9 */ /* 0x000fe40000000a00 */
[----:B------:R-:W-:Y:S01]  /*0150*/  IMAD.SHL.U32 R4, R3, 0x8, RZ ;  /* 0x0000000803047824 */ /* 0x000fe200078e00ff */
[----:B------:R-:W-:Y:S01]  /*0160*/  USHF.L.U32 UR6, UR6, 0x6, URZ ;  /* 0x0000000606067899 */ /* 0x000fe2000800063f */
[----:B-1----:R-:W-:Y:S01]  /*0170*/  IABS R8, R5 ;  /* 0x0000000500087213 */ /* 0x002fe20000000000 */
[----:B------:R-:W-:Y:S01]  /*0180*/  IMAD.U32 R128, RZ, RZ, UR4 ;  /* 0x00000004ff807e24 */ /* 0x000fe2000f8e00ff */
[----:B------:R-:W-:Y:S01]  /*0190*/  USHF.L.U32 UR7, UR7, 0x6, URZ ;  /* 0x0000000607077899 */ /* 0x000fe2000800063f */
[-C--:B------:R-:W-:Y:S01]  /*01a0*/  IABS R7, R4.reuse ;  /* 0x0000000400077213 */ /* 0x080fe20000000000 */
[----:B------:R-:W-:Y:S01]  /*01b0*/  UISETP.GE.AND UP0, UPT, UR5, 0x40, UPT ;  /* 0x000000400500788c */ /* 0x000fe2000bf06270 */
[----:B------:R-:W-:Y:S01]  /*01c0*/  IABS R10, R4 ;  /* 0x00000004000a7213 */ /* 0x000fe20000000000 */
[----:B------:R-:W-:Y:S01]  /*01d0*/  IMAD.U32 R141, RZ, RZ, UR6 ;  /* 0x00000006ff8d7e24 */ /* 0x000fe2000f8e00ff */
[----:B------:R-:W1:Y:S01]  /*01e0*/  I2F.RP R0, R7 ;  /* 0x0000000700007306 */ /* 0x000e620000209400 */
[----:B--2---:R-:W-:-:S02]  /*01f0*/  SHF.R.S32.HI R165, RZ, 0x7, R161 ;  /* 0x00000007ffa57819 */ /* 0x004fc400000114a1 */
[----:B------:R-:W-:Y:S02]  /*0200*/  LOP3.LUT R40, R161, 0xff, RZ, 0xc0, !PT ;  /* 0x000000ffa1287812 */ /* 0x000fe400078ec0ff */
[----:B------:R-:W-:Y:S02]  /*0210*/  SGXT R165, R165, 0x1 ;  /* 0x00000001a5a5781a */ /* 0x000fe40000000200 */
[----:B------:R-:W-:Y:S01]  /*0220*/  LOP3.LUT R166, R161, 0x3f, RZ, 0xc0, !PT ;  /* 0x0000003fa1a67812 */ /* 0x000fe200078ec0ff */
[----:B------:R-:W-:Y:S01]  /*0230*/  IMAD.SHL.U32 R163, R40, 0x4, RZ ;  /* 0x0000000428a37824 */ /* 0x000fe200078e00ff */
[----:B------:R-:W-:-:S03]  /*0240*/  SHF.R.U32.HI R211, RZ, 0x7, R161 ;  /* 0x00000007ffd37819 */ /* 0x000fc600000116a1 */
[----:B------:R-:W-:Y:S01]  /*0250*/  IMAD R118, R166, c[0x0][0x18c], RZ ;  /* 0x00006300a6767a24 */ /* 0x000fe200078e02ff */
[----:B------:R-:W-:Y:S01]  /*0260*/  SGXT.U32 R211, R211, 0x1 ;  /* 0x00000001d3d3781a */ /* 0x000fe20000000000 */
[----:B-1----:R-:W1:Y:S03]  /*0270*/  MUFU.RCP R0, R0 ;  /* 0x0000000000007308 */ /* 0x002e660000001000 */
[C---:B------:R-:W-:Y:S01]  /*0280*/  LOP3.LUT R209, R211.reuse, 0x4, RZ, 0xfc, !PT ;  /* 0x00000004d3d17812 */ /* 0x040fe200078efcff */
[C---:B------:R-:W-:Y:S01]  /*0290*/  IMAD R136, R211.reuse, c[0x0][0x188], RZ ;  /* 0x00006200d3887a24 */ /* 0x040fe200078e02ff */
[C---:B------:R-:W-:Y:S01]  /*02a0*/  LOP3.LUT R207, R211.reuse, 0x8, RZ, 0xfc, !PT ;  /* 0x00000008d3cf7812 */ /* 0x040fe200078efcff */
[----:B------:R-:W-:Y:S01]  /*02b0*/  IMAD.SHL.U32 R167, R118, 0x4, RZ ;  /* 0x0000000476a77824 */ /* 0x000fe200078e00ff */
[C---:B------:R-:W-:Y:S01]  /*02c0*/  LOP3.LUT R205, R211.reuse, 0xc, RZ, 0xfc, !PT ;  /* 0x0000000cd3cd7812 */ /* 0x040fe200078efcff */
[----:B------:R-:W-:Y:S01]  /*02d0*/  IMAD R137, R38, 0x2, R136 ;  /* 0x0000000226897824 */ /* 0x000fe200078e0288 */
[C---:B------:R-:W-:Y:S01]  /*02e0*/  LOP3.LUT R203, R211.reuse, 0x10, RZ, 0xfc, !PT ;  /* 0x00000010d3cb7812 */ /* 0x040fe200078efcff */
[----:B------:R-:W-:Y:S01]  /*02f0*/  IMAD.SHL.U32 R179, R136, 0x4, RZ ;  /* 0x0000000488b37824 */ /* 0x000fe200078e00ff */
[C---:B------:R-:W-:Y:S01]  /*0300*/  LOP3.LUT R201, R211.reuse, 0x14, RZ, 0xfc, !PT ;  /* 0x00000014d3c97812 */ /* 0x040fe200078efcff */
[C---:B------:R-:W-:Y:S01]  /*0310*/  IMAD R126, R38.reuse, 0x2, R137 ;  /* 0x00000002267e7824 */ /* 0x040fe200078e0289 */
[----:B------:R-:W-:Y:S01]  /*0320*/  LOP3.LUT R199, R211, 0x18, RZ, 0xfc, !PT ;  /* 0x00000018d3c77812 */ /* 0x000fe200078efcff */
[----:B------:R-:W-:Y:S01]  /*0330*/  IMAD.SHL.U32 R178, R137, 0x4, RZ ;  /* 0x0000000489b27824 */ /* 0x000fe200078e00ff */
[C---:B------:R-:W-:Y:S01]  /*0340*/  LOP3.LUT R197, R211.reuse, 0x1c, RZ, 0xfc, !PT ;  /* 0x0000001cd3c57812 */ /* 0x040fe200078efcff */
[----:B------:R-:W-:Y:S01]  /*0350*/  IMAD R127, R38, 0x2, R126 ;  /* 0x00000002267f7824 */ /* 0x000fe200078e027e */
[C---:B------:R-:W-:Y:S01]  /*0360*/  LOP3.LUT R195, R211.reuse, 0x20, RZ, 0xfc, !PT ;  /* 0x00000020d3c37812 */ /* 0x040fe200078efcff */
[----:B------:R-:W-:Y:S01]  /*0370*/  IMAD.SHL.U32 R177, R126, 0x4, RZ ;  /* 0x000000047eb17824 */ /* 0x000fe200078e00ff */
[----:B-1----:R-:W-:Y:S01]  /*0380*/  IADD3 R2, R0, 0xffffffe, RZ ;  /* 0x0ffffffe00027810 */ /* 0x002fe20007ffe0ff */
[----:B------:R-:W-:Y:S01]  /*0390*/  IMAD.MOV R0, RZ, RZ, -R10 ;  /* 0x000000ffff007224 */ /* 0x000fe200078e0a0a */
[----:B------:R-:W-:Y:S01]  /*03a0*/  LOP3.LUT R193, R211, 0x24, RZ, 0xfc, !PT ;  /* 0x00000024d3c17812 */ /* 0x000fe200078efcff */
[C---:B------:R-:W-:Y:S01]  /*03b0*/  IMAD R124, R38.reuse, 0x2, R127 ;  /* 0x00000002267c7824 */ /* 0x040fe200078e027f */
[----:B------:R1:W2:Y:S01]  /*03c0*/  F2I.FTZ.U32.TRUNC.NTZ R3, R2 ;  /* 0x0000000200037305 */ /* 0x0002a2000021f000 */
[----:B------:R-:W-:Y:S01]  /*03d0*/  IMAD.SHL.U32 R176, R127, 0x4, RZ ;  /* 0x000000047fb07824 */ /* 0x000fe200078e00ff */
[C---:B------:R-:W-:Y:S01]  /*03e0*/  LOP3.LUT R191, R211.reuse, 0x28, RZ, 0xfc, !PT ;  /* 0x00000028d3bf7812 */ /* 0x040fe200078efcff */
[----:B------:R-:W-:Y:S01]  /*03f0*/  IMAD R125, R38, 0x2, R124 ;  /* 0x00000002267d7824 */ /* 0x000fe200078e027c */
[C---:B------:R-:W-:Y:S01]  /*0400*/  LOP3.LUT R189, R211.reuse, 0x2c, RZ, 0xfc, !PT ;  /* 0x0000002cd3bd7812 */ /* 0x040fe200078efcff */
[----:B------:R-:W-:Y:S01]  /*0410*/  IMAD.SHL.U32 R175, R124, 0x4, RZ ;  /* 0x000000047caf7824 */ /* 0x000fe200078e00ff */
[C---:B------:R-:W-:Y:S01]  /*0420*/  LOP3.LUT R187, R211.reuse, 0x30, RZ, 0xfc, !PT ;  /* 0x00000030d3bb7812 */ /* 0x040fe200078efcff */
[C---:B------:R-:W-:Y:S01]  /*0430*/  IMAD R122, R38.reuse, 0x2, R125 ;  /* 0x00000002267a7824 */ /* 0x040fe200078e027d */
[C---:B------:R-:W-:Y:S01]  /*0440*/  LOP3.LUT R185, R211.reuse, 0x34, RZ, 0xfc, !PT ;  /* 0x00000034d3b97812 */ /* 0x040fe200078efcff */
[----:B-1----:R-:W-:Y:S01]  /*0450*/  IMAD.MOV.U32 R2, RZ, RZ, RZ ;  /* 0x000000ffff027224 */ /* 0x002fe200078e00ff */
[C---:B------:R-:W-:Y:S01]  /*0460*/  LOP3.LUT R183, R211.reuse, 0x38, RZ, 0xfc, !PT ;  /* 0x00000038d3b77812 */ /* 0x040fe200078efcff */
[C---:B------:R-:W-:Y:S01]  /*0470*/  IMAD R123, R38.reuse, 0x2, R122 ;  /* 0x00000002267b7824 */ /* 0x040fe200078e027a */
[----:B------:R-:W-:Y:S01]  /*0480*/  LOP3.LUT R181, R211, 0x3c, RZ, 0xfc, !PT ;  /* 0x0000003cd3b57812 */ /* 0x000fe200078efcff */
[----:B------:R-:W-:Y:S01]  /*0490*/  IMAD.SHL.U32 R174, R125, 0x4, RZ ;  /* 0x000000047dae7824 */ /* 0x000fe200078e00ff */
[C---:B------:R-:W-:Y:S01]  /*04a0*/  LOP3.LUT R210, R211.reuse, 0x2, RZ, 0xfc, !PT ;  /* 0x00000002d3d27812 */ /* 0x040fe200078efcff */
[C---:B------:R-:W-:Y:S01]  /*04b0*/  IMAD R121, R38.reuse, 0x2, R123 ;  /* 0x0000000226797824 */ /* 0x040fe200078e027b */
[C---:B------:R-:W-:Y:S01]  /*04c0*/  LOP3.LUT R208, R211.reuse, 0x6, RZ, 0xfc, !PT ;  /* 0x00000006d3d07812 */ /* 0x040fe200078efcff */
[----:B--2---:R-:W-:Y:S01]  /*04d0*/  IMAD.MOV R6, RZ, RZ, -R3 ;  /* 0x000000ffff067224 */ /* 0x004fe200078e0a03 */
[C---:B------:R-:W-:Y:S01]  /*04e0*/  LOP3.LUT R206, R211.reuse, 0xa, RZ, 0xfc, !PT ;  /* 0x0000000ad3ce7812 */ /* 0x040fe200078efcff */
[----:B------:R-:W-:Y:S01]  /*04f0*/  IMAD R119, R38, 0x2, R121 ;  /* 0x0000000226777824 */ /* 0x000fe200078e0279 */
[C---:B------:R-:W-:Y:S01]  /*0500*/  LOP3.LUT R204, R211.reuse, 0xe, RZ, 0xfc, !PT ;  /* 0x0000000ed3cc7812 */ /* 0x040fe200078efcff */
[----:B------:R-:W-:Y:S01]  /*0510*/  IMAD R9, R6, R7, RZ ;  /* 0x0000000706097224 */ /* 0x000fe200078e02ff */
[C---:B------:R-:W-:Y:S01]  /*0520*/  LOP3.LUT R202, R211.reuse, 0x12, RZ, 0xfc, !PT ;  /* 0x00000012d3ca7812 */ /* 0x040fe200078efcff */
[----:B------:R-:W-:Y:S01]  /*0530*/  IMAD.MOV.U32 R6, RZ, RZ, R8 ;  /* 0x000000ffff067224 */ /* 0x000fe200078e0008 */
[----:B------:R-:W-:Y:S01]  /*0540*/  LOP3.LUT R200, R211, 0x16, RZ, 0xfc, !PT ;  /* 0x00000016d3c87812 */ /* 0x000fe200078efcff */
[----:B------:R-:W-:Y:S01]  /*0550*/  IMAD.HI.U32 R3, R3, R9, R2 ;  /* 0x0000000903037227 */ /* 0x000fe200078e0002 */
[----:B------:R-:W-:-:S02]  /*0560*/  LOP3.LUT R198, R211, 0x1a, RZ, 0xfc, !PT ;  /* 0x0000001ad3c67812 */ /* 0x000fc400078efcff */
[----:B------:R-:W-:Y:S01]  /*0570*/  LOP3.LUT R196, R211, 0x1e, RZ, 0xfc, !PT ;  /* 0x0000001ed3c47812 */ /* 0x000fe200078efcff */
[----:B------:R-:W-:Y:S01]  /*0580*/  IMAD.SHL.U32 R9, R161, 0x20, RZ ;  /* 0x00000020a1097824 */ /* 0x000fe200078e00ff */
[----:B------:R-:W-:Y:S01]  /*0590*/  LOP3.LUT R194, R211, 0x22, RZ, 0xfc, !PT ;  /* 0x00000022d3c27812 */ /* 0x000fe200078efcff */
[----:B------:R-:W-:Y:S01]  /*05a0*/  IMAD.HI.U32 R3, R3, R6, RZ ;  /* 0x0000000603037227 */ /* 0x000fe200078e00ff */
[C---:B------:R-:W-:Y:S02]  /*05b0*/  LOP3.LUT R192, R211.reuse, 0x26, RZ, 0xfc, !PT ;  /* 0x00000026d3c07812 */ /* 0x040fe400078efcff */
[----:B------:R-:W-:Y:S01]  /*05c0*/  LOP3.LUT R188, R211, 0x2e, RZ, 0xfc, !PT ;  /* 0x0000002ed3bc7812 */ /* 0x000fe200078efcff */
[----:B------:R-:W-:Y:S01]  /*05d0*/  IMAD R0, R3, R0, R6 ;  /* 0x0000000003007224 */ /* 0x000fe200078e0206 */
[----:B------:R-:W-:Y:S01]  /*05e0*/  LOP3.LUT R186, R211, 0x32, RZ, 0xfc, !PT ;  /* 0x00000032d3ba7812 */ /* 0x000fe200078efcff */
[----:B------:R-:W-:Y:S01]  /*05f0*/  IMAD.SHL.U32 R8, R161, 0x1000, RZ ;  /* 0x00001000a1087824 */ /* 0x000fe200078e00ff */
[----:B------:R-:W-:Y:S01]  /*0600*/  LOP3.LUT R190, R211, 0x2a, RZ, 0xfc, !PT ;  /* 0x0000002ad3be7812 */ /* 0x000fe200078efcff */
[----:B------:R-:W-:Y:S01]  /*0610*/  IMAD R120, R38, 0x2, R119 ;  /* 0x0000000226787824 */ /* 0x000fe200078e0277 */
[----:B------:R-:W-:Y:S01]  /*0620*/  ISETP.GT.U32.AND P1, PT, R7, R0, PT ;  /* 0x000000000700720c */ /* 0x000fe20003f24070 */
[----:B------:R-:W-:Y:S01]  /*0630*/  IMAD.SHL.U32 R173, R122, 0x4, RZ ;  /* 0x000000047aad7824 */ /* 0x000fe200078e00ff */
[----:B------:R-:W-:Y:S01]  /*0640*/  LOP3.LUT R11, R8, 0x6000, RZ, 0xc0, !PT ;  /* 0x00006000080b7812 */ /* 0x000fe200078ec0ff */
[----:B------:R-:W-:Y:S01]  /*0650*/  IMAD R117, R38, 0x2, R120 ;  /* 0x0000000226757824 */ /* 0x000fe200078e0278 */
[----:B------:R-:W-:Y:S01]  /*0660*/  LOP3.LUT R182, R211, 0x3a, RZ, 0xfc, !PT ;  /* 0x0000003ad3b67812 */ /* 0x000fe200078efcff */
[----:B------:R-:W-:Y:S01]  /*0670*/  IMAD.SHL.U32 R172, R123, 0x4, RZ ;  /* 0x000000047bac7824 */ /* 0x000fe200078e00ff */
[C---:B------:R-:W-:Y:S01]  /*0680*/  LOP3.LUT R180, R211.reuse, 0x3e, RZ, 0xfc, !PT ;  /* 0x0000003ed3b47812 */ /* 0x040fe200078efcff */
[----:B------:R-:W-:Y:S01]  /*0690*/  IMAD R40, R40, 0x10, R11 ;  /* 0x0000001028287824 */ /* 0x000fe200078e020b */
[----:B------:R-:W-:Y:S01]  /*06a0*/  LOP3.LUT R184, R211, 0x36, RZ, 0xfc, !PT ;  /* 0x00000036d3b87812 */ /* 0x000fe200078efcff */
[----:B------:R-:W-:-:S02]  /*06b0*/  IMAD.SHL.U32 R170, R119, 0x4, RZ ;  /* 0x0000000477aa7824 */ /* 0x000fc400078e00ff */
[----:B------:R-:W-:Y:S02]  /*06c0*/  IMAD.SHL.U32 R171, R121, 0x4, RZ ;  /* 0x0000000479ab7824 */ /* 0x000fe400078e00ff */
[----:B------:R-:W-:Y:S01]  /*06d0*/  @!P1 IMAD.IADD R0, R0, 0x1, -R7 ;  /* 0x0000000100009824 */ /* 0x000fe200078e0a07 */
[----:B------:R-:W-:Y:S01]  /*06e0*/  @!P1 IADD3 R3, R3, 0x1, RZ ;  /* 0x0000000103039810 */ /* 0x000fe20007ffe0ff */
[----:B------:R-:W-:Y:S01]  /*06f0*/  IMAD.SHL.U32 R169, R120, 0x4, RZ ;  /* 0x0000000478a97824 */ /* 0x000fe200078e00ff */
[----:B------:R-:W-:Y:S01]  /*0700*/  ISETP.NE.AND P1, PT, R4, RZ, PT ;  /* 0x000000ff0400720c */ /* 0x000fe20003f25270 */
[----:B------:R-:W-:Y:S01]  /*0710*/  IMAD.SHL.U32 R168, R117, 0x4, RZ ;  /* 0x0000000475a87824 */ /* 0x000fe200078e00ff */
[----:B------:R-:W-:Y:S02]  /*0720*/  ISETP.GE.U32.AND P0, PT, R0, R7, PT ;  /* 0x000000070000720c */ /* 0x000fe40003f06070 */
[----:B------:R-:W-:-:S04]  /*0730*/  LOP3.LUT R0, R5, R4, RZ, 0x3c, !PT ;  /* 0x0000000405007212 */ /* 0x000fc800078e3cff */
[----:B------:R-:W-:Y:S01]  /*0740*/  ISETP.GE.AND P2, PT, R0, RZ, PT ;  /* 0x000000ff0000720c */ /* 0x000fe20003f46270 */
[----:B------:R-:W-:-:S05]  /*0750*/  IMAD.MOV.U32 R0, RZ, RZ, c[0x0][0x178] ;  /* 0x00005e00ff007624 */ /* 0x000fca00078e00ff */
[----:B------:R-:W-:Y:S02]  /*0760*/  IADD3 R0, R0, 0x7f, RZ ;  /* 0x0000007f00007810 */ /* 0x000fe40007ffe0ff */
[----:B------:R-:W-:Y:S02]  /*0770*/  @P0 IADD3 R3, R3, 0x1, RZ ;  /* 0x0000000103030810 */ /* 0x000fe40007ffe0ff */
[----:B------:R-:W-:-:S03]  /*0780*/  ISETP.GE.AND P0, PT, R166, UR8, PT ;  /* 0x00000008a6007c0c */ /* 0x000fc6000bf06270 */
[----:B------:R-:W-:Y:S01]  /*0790*/  IMAD.MOV.U32 R2, RZ, RZ, R3 ;  /* 0x000000ffff027224 */ /* 0x000fe200078e0003 */
[----:B------:R-:W-:-:S03]  /*07a0*/  SHF.R.S32.HI R3, RZ, 0x1f, R0 ;  /* 0x0000001fff037819 */ /* 0x000fc60000011400 */
[----:B------:R-:W-:Y:S01]  /*07b0*/  @!P2 IMAD.MOV R2, RZ, RZ, -R2 ;  /* 0x000000ffff02a224 */ /* 0x000fe200078e0a02 */
[----:B------:R-:W-:Y:S02]  /*07c0*/  @!P1 LOP3.LUT R2, RZ, R4, RZ, 0x33, !PT ;  /* 0x00000004ff029212 */ /* 0x000fe400078e33ff */
[----:B------:R-:W-:-:S03]  /*07d0*/  LEA.HI R3, R3, R0, RZ, 0x7 ;  /* 0x0000000003037211 */ /* 0x000fc600078f38ff */
[----:B------:R-:W-:Y:S02]  /*07e0*/  IMAD.SHL.U32 R15, R2, 0x8, RZ ;  /* 0x00000008020f7824 */ /* 0x000fe400078e00ff */
[----:B------:R-:W-:-:S03]  /*07f0*/  IMAD.MOV R2, RZ, RZ, -R2 ;  /* 0x000000ffff027224 */ /* 0x000fc600078e0a02 */
[----:B------:R-:W-:Y:S01]  /*0800*/  LEA.HI.SX32 R3, R3, -R15, 0x19 ;  /* 0x8000000f03037211 */ /* 0x000fe200078fcaff */
[----:B------:R-:W-:Y:S02]  /*0810*/  IMAD R16, R4, R2, R5 ;  /* 0x0000000204107224 */ /* 0x000fe400078e0205 */
[----:B------:R-:W-:Y:S01]  /*0820*/  IMAD.MOV.U32 R2, RZ, RZ, RZ ;  /* 0x000000ffff027224 */ /* 0x000fe200078e00ff */
[----:B------:R-:W-:Y:S01]  /*0830*/  IMNMX R17, R3, 0x8, PT ;  /* 0x0000000803117817 */ /* 0x000fe20003800200 */
[----:B------:R-:W1:Y:S03]  /*0840*/  I2F.RP R5, R31 ;  /* 0x0000001f00057306 */ /* 0x000e660000209400 */
[-C--:B------:R-:W-:Y:S02]  /*0850*/  IABS R13, R17.reuse ;  /* 0x00000011000d7213 */ /* 0x080fe40000000000 */
[----:B------:R-:W-:-:S03]  /*0860*/  IABS R4, R17 ;  /* 0x0000001100047213 */ /* 0x000fc60000000000 */
[----:B------:R-:W2:Y:S02]  /*0870*/  I2F.RP R0, R13 ;  /* 0x0000000d00007306 */ /* 0x000ea40000209400 */
[----:B------:R-:W-:-:S06]  /*0880*/  IMAD.MOV R4, RZ, RZ, -R4 ;  /* 0x000000ffff047224 */ /* 0x000fcc00078e0a04 */
[----:B-1----:R-:W1:Y:S08]  /*0890*/  MUFU.RCP R5, R5 ;  /* 0x0000000500057308 */ /* 0x002e700000001000 */
[----:B--2---:R-:W2:Y:S01]  /*08a0*/  MUFU.RCP R0, R0 ;  /* 0x0000000000007308 */ /* 0x004ea20000001000 */
[----:B-1----:R-:W-:-:S07]  /*08b0*/  IADD3 R5, R5, 0xffffffe, RZ ;  /* 0x0ffffffe05057810 */ /* 0x002fce0007ffe0ff */
[----:B------:R-:W-:Y:S01]  /*08c0*/  F2I.FTZ.U32.TRUNC.NTZ R5, R5 ;  /* 0x0000000500057305 */ /* 0x000fe2000021f000 */
[----:B--2---:R-:W-:-:S07]  /*08d0*/  IADD3 R3, R0, 0xffffffe, RZ ;  /* 0x0ffffffe00037810 */ /* 0x004fce0007ffe0ff */
[----:B------:R-:W1:Y:S02]  /*08e0*/  F2I.FTZ.U32.TRUNC.NTZ R3, R3 ;  /* 0x0000000300037305 */ /* 0x000e64000021f000 */
[----:B-1----:R-:W-:-:S04]  /*08f0*/  IMAD.MOV R6, RZ, RZ, -R3 ;  /* 0x000000ffff067224 */ /* 0x002fc800078e0a03 */
[----:B------:R-:W-:Y:S02]  /*0900*/  IMAD R7, R6, R13, RZ ;  /* 0x0000000d06077224 */ /* 0x000fe400078e02ff */
[----:B------:R-:W-:Y:S02]  /*0910*/  IMAD.SHL.U32 R6, R161, 0x400, RZ ;  /* 0x00000400a1067824 */ /* 0x000fe400078e00ff */
[----:B------:R-:W-:Y:S01]  /*0920*/  IMAD.HI.U32 R2, R3, R7, R2 ;  /* 0x0000000703027227 */ /* 0x000fe200078e0002 */
[----:B------:R-:W-:Y:S02]  /*0930*/  LOP3.LUT R7, R161, 0x7f, RZ, 0xc0, !PT ;  /* 0x0000007fa1077812 */ /* 0x000fe400078ec0ff */
[----:B------:R-:W-:Y:S02]  /*0940*/  IABS R3, R16 ;  /* 0x0000001000037213 */ /* 0x000fe40000000000 */
[----:B------:R-:W-:Y:S01]  /*0950*/  LOP3.LUT R6, R6, 0x6000, RZ, 0xc0, !PT ;  /* 0x0000600006067812 */ /* 0x000fe200078ec0ff */
[----:B------:R-:W-:-:S02]  /*0960*/  IMAD.SHL.U32 R0, R7, 0x4, RZ ;  /* 0x0000000407007824 */ /* 0x000fc400078e00ff */
[----:B------:R-:W-:Y:S01]  /*0970*/  IMAD.HI.U32 R2, R2, R3, RZ ;  /* 0x0000000302027227 */ /* 0x000fe200078e00ff */
[----:B------:R-:W-:Y:S02]  /*0980*/  LOP3.LUT R9, R6, 0x60, R9, 0xf8, !PT ;  /* 0x0000006006097812 */ /* 0x000fe400078ef809 */
[----:B------:R-:W-:Y:S01]  /*0990*/  LOP3.LUT R165, R0, 0x220, R165, 0x78, !PT ;  /* 0x0000022000a57812 */ /* 0x000fe200078e78a5 */
[----:B------:R-:W-:Y:S01]  /*09a0*/  IMAD.MOV.U32 R0, RZ, RZ, R4 ;  /* 0x000000ffff007224 */ /* 0x000fe200078e0004 */
[C---:B------:R-:W-:Y:S01]  /*09b0*/  LOP3.LUT R4, R161.reuse, 0xc0, RZ, 0xc0, !PT ;  /* 0x000000c0a1047812 */ /* 0x040fe200078ec0ff */
[----:B------:R-:W-:Y:S01]  /*09c0*/  IMAD.SHL.U32 R6, R161, 0x4, RZ ;  /* 0x00000004a1067824 */ /* 0x000fe200078e00ff */
[----:B------:R-:W-:Y:S01]  /*09d0*/  LOP3.LUT R164, R165, 0x40, RZ, 0x3c, !PT ;  /* 0x00000040a5a47812 */ /* 0x000fe200078e3cff */
[----:B------:R-:W-:Y:S01]  /*09e0*/  IMAD R0, R2, R0, R3 ;  /* 0x0000000002007224 */ /* 0x000fe200078e0203 */
[----:B------:R-:W-:Y:S01]  /*09f0*/  SHF.R.U32.HI R4, RZ, 0x2, R4 ;  /* 0x00000002ff047819 */ /* 0x000fe20000011604 */
[----:B------:R-:W1:Y:S01]  /*0a00*/  I2F.RP R3, R34 ;  /* 0x0000002200037306 */ /* 0x000e620000209400 */
[----:B------:R-:W-:-:S02]  /*0a10*/  LOP3.LUT R11, R9, 0x370, R6, 0x78, !PT ;  /* 0x00000370090b7812 */ /* 0x000fc400078e7806 */
[----:B------:R-:W-:Y:S02]  /*0a20*/  ISETP.GT.U32.AND P2, PT, R13, R0, PT ;  /* 0x000000000d00720c */ /* 0x000fe40003f44070 */
[----:B------:R-:W-:Y:S02]  /*0a30*/  LOP3.LUT R163, R163, R4, RZ, 0x3c, !PT ;  /* 0x00000004a3a37212 */ /* 0x000fe400078e3cff */
[----:B------:R-:W-:Y:S02]  /*0a40*/  SEL R4, RZ, 0x4, P0 ;  /* 0x00000004ff047807 */ /* 0x000fe40000000000 */
[----:B------:R-:W-:Y:S02]  /*0a50*/  SHF.R.U32.HI R9, RZ, 0x6, R161 ;  /* 0x00000006ff097819 */ /* 0x000fe400000116a1 */
[----:B------:R-:W-:Y:S02]  /*0a60*/  SEL R4, R4, RZ, P3 ;  /* 0x000000ff04047207 */ /* 0x000fe40001800000 */
[----:B------:R-:W-:-:S02]  /*0a70*/  SGXT.U32 R9, R9, 0x2 ;  /* 0x000000020909781a */ /* 0x000fc40000000000 */
[----:B------:R-:W-:Y:S01]  /*0a80*/  ISETP.NE.U32.AND P0, PT, R4, RZ, PT ;  /* 0x000000ff0400720c */ /* 0x000fe20003f05070 */
[----:B------:R-:W-:Y:S01]  /*0a90*/  @!P2 IMAD.IADD R0, R0, 0x1, -R13 ;  /* 0x000000010000a824 */ /* 0x000fe200078e0a0d */
[----:B-1----:R-:W1:Y:S01]  /*0aa0*/  MUFU.RCP R3, R3 ;  /* 0x0000000300037308 */ /* 0x002e620000001000 */
[----:B------:R-:W-:Y:S01]  /*0ab0*/  @!P2 IADD3 R2, R2, 0x1, RZ ;  /* 0x000000010202a810 */ /* 0x000fe20007ffe0ff */
[----:B------:R-:W-:Y:S01]  /*0ac0*/  IMAD.MOV R4, RZ, RZ, -R5 ;  /* 0x000000ffff047224 */ /* 0x000fe200078e0a05 */
[----:B------:R-:W-:Y:S02]  /*0ad0*/  ISETP.NE.AND P2, PT, R17, RZ, PT ;  /* 0x000000ff1100720c */ /* 0x000fe40003f45270 */
[----:B------:R-:W-:Y:S02]  /*0ae0*/  ISETP.GE.U32.AND P1, PT, R0, R13, PT ;  /* 0x0000000d0000720c */ /* 0x000fe40003f26070 */
[----:B------:R-:W-:Y:S02]  /*0af0*/  LOP3.LUT R0, R16, R17, RZ, 0x3c, !PT ;  /* 0x0000001110007212 */ /* 0x000fe400078e3cff */
[----:B------:R-:W-:-:S02]  /*0b00*/  LOP3.LUT R162, R163, 0x40, RZ, 0x3c, !PT ;  /* 0x00000040a3a27812 */ /* 0x000fc400078e3cff */
[----:B------:R-:W-:Y:S01]  /*0b10*/  ISETP.GE.AND P3, PT, R0, RZ, PT ;  /* 0x000000ff0000720c */ /* 0x000fe20003f66270 */
[----:B------:R-:W-:Y:S01]  /*0b20*/  IMAD.SHL.U32 R0, R161, 0x80, RZ ;  /* 0x00000080a1007824 */ /* 0x000fe200078e00ff */
[----:B-1----:R-:W-:-:S05]  /*0b30*/  IADD3 R3, R3, 0xffffffe, RZ ;  /* 0x0ffffffe03037810 */ /* 0x002fca0007ffe0ff */
[----:B------:R-:W-:Y:S02]  /*0b40*/  @P1 IADD3 R2, R2, 0x1, RZ ;  /* 0x0000000102021810 */ /* 0x000fe40007ffe0ff */
[----:B------:R-:W-:Y:S01]  /*0b50*/  LOP3.LUT R42, R0, 0x1000, RZ, 0xc0, !PT ;  /* 0x00001000002a7812 */ /* 0x000fe200078ec0ff */
[----:B------:R-:W1:Y:S02]  /*0b60*/  F2I.FTZ.U32.TRUNC.NTZ R3, R3 ;  /* 0x0000000300037305 */ /* 0x000e64000021f000 */
[----:B------:R-:W-:Y:S01]  /*0b70*/  IMAD.MOV.U32 R12, RZ, RZ, R2 ;  /* 0x000000ffff0c7224 */ /* 0x000fe200078e0002 */
[----:B------:R-:W-:Y:S01]  /*0b80*/  ISETP.GE.AND P1, PT, R211, c[0x0][0x180], PT ;  /* 0x00006000d3007a0c */ /* 0x000fe20003f26270 */
[----:B------:R-:W-:Y:S02]  /*0b90*/  IMAD.IADD R42, R42, 0x1, R11 ;  /* 0x000000012a2a7824 */ /* 0x000fe400078e020b */
[----:B------:R-:W-:Y:S01]  /*0ba0*/  @!P3 IMAD.MOV R12, RZ, RZ, -R12 ;  /* 0x000000ffff0cb224 */ /* 0x000fe200078e0a0c */
[----:B------:R-:W-:Y:S01]  /*0bb0*/  @!P2 LOP3.LUT R12, RZ, R17, RZ, 0x33, !PT ;  /* 0x00000011ff0ca212 */ /* 0x000fe200078e33ff */
[----:B------:R-:W-:Y:S01]  /*0bc0*/  IMAD R11, R4, R31, RZ ;  /* 0x0000001f040b7224 */ /* 0x000fe200078e02ff */
[----:B------:R-:W-:Y:S01]  /*0bd0*/  SEL R2, R128, RZ, !P1 ;  /* 0x000000ff80027207 */ /* 0x000fe20004800000 */
[----:B------:R-:W-:-:S02]  /*0be0*/  IMAD.MOV.U32 R4, RZ, RZ, RZ ;  /* 0x000000ffff047224 */ /* 0x000fc400078e00ff */
[----:B------:R-:W-:Y:S01]  /*0bf0*/  IMAD.SHL.U32 R0, R12, 0x40, RZ ;  /* 0x000000400c007824 */ /* 0x000fe200078e00ff */
[----:B------:R-:W-:Y:S01]  /*0c00*/  ISETP.NE.U32.AND P2, PT, R2, RZ, PT ;  /* 0x000000ff0200720c */ /* 0x000fe20003f45070 */
[----:B------:R-:W-:-:S03]  /*0c10*/  IMAD.HI.U32 R4, R5, R11, R4 ;  /* 0x0000000b05047227 */ /* 0x000fc600078e0004 */
[----:B------:R-:W-:Y:S01]  /*0c20*/  LOP3.LUT R9, R0, R9, RZ, 0xfc, !PT ;  /* 0x0000000900097212 */ /* 0x000fe200078efcff */
[----:B-1----:R-:W-:-:S03]  /*0c30*/  IMAD.MOV R2, RZ, RZ, -R3 ;  /* 0x000000ffff027224 */ /* 0x002fc600078e0a03 */
[----:B------:R-:W-:Y:S01]  /*0c40*/  LOP3.LUT R21, R9, 0x3c, RZ, 0xfc, !PT ;  /* 0x0000003c09157812 */ /* 0x000fe200078efcff */
[----:B------:R-:W-:Y:S01]  /*0c50*/  IMAD.MOV.U32 R11, RZ, RZ, R2 ;  /* 0x000000ffff0b7224 */ /* 0x000fe200078e0002 */
[----:B------:R-:W-:Y:S01]  /*0c60*/  IABS R8, R9 ;  /* 0x0000000900087213 */ /* 0x000fe20000000000 */
[----:B------:R-:W-:Y:S01]  /*0c70*/  IMAD.MOV.U32 R2, RZ, RZ, RZ ;  /* 0x000000ffff027224 */ /* 0x000fe200078e00ff */
[----:B------:R-:W-:Y:S01]  /*0c80*/  IABS R13, R21 ;  /* 0x00000015000d7213 */ /* 0x000fe20000000000 */
[----:B------:R-:W-:Y:S01]  /*0c90*/  IMAD R11, R11, R34, RZ ;  /* 0x000000220b0b7224 */ /* 0x000fe200078e02ff */
[C---:B------:R-:W-:Y:S01]  /*0ca0*/  LOP3.LUT R18, R9.reuse, 0x4, RZ, 0xfc, !PT ;  /* 0x0000000409127812 */ /* 0x040fe200078efcff */
[C---:B------:R-:W-:Y:S01]  /*0cb0*/  IMAD.HI.U32 R5, R4.reuse, R8, RZ ;  /* 0x0000000804057227 */ /* 0x040fe200078e00ff */
[C---:B------:R-:W-:Y:S02]  /*0cc0*/  LOP3.LUT R19, R9.reuse, 0x8, RZ, 0xfc, !PT ;  /* 0x0000000809137812 */ /* 0x040fe400078efcff */
[----:B------:R-:W-:Y:S01]  /*0cd0*/  IABS R10, R18 ;  /* 0x00000012000a7213 */ /* 0x000fe20000000000 */
[----:B------:R-:W-:Y:S01]  /*0ce0*/  IMAD.HI.U32 R6, R4, R13, RZ ;  /* 0x0000000d04067227 */ /* 0x000fe200078e00ff */
[----:B------:R-:W-:-:S02]  /*0cf0*/  LOP3.LUT R22, R9, 0x10, RZ, 0xfc, !PT ;  /* 0x0000001009167812 */ /* 0x000fc400078efcff */
[C---:B------:R-:W-:Y:S01]  /*0d00*/  ISETP.GE.AND P6, PT, R9.reuse, RZ, PT ;  /* 0x000000ff0900720c */ /* 0x040fe20003fc6270 */
[----:B------:R-:W-:Y:S01]  /*0d10*/  IMAD.MOV R5, RZ, RZ, -R5 ;  /* 0x000000ffff057224 */ /* 0x000fe200078e0a05 */
[C---:B------:R-:W-:Y:S01]  /*0d20*/  LOP3.LUT R20, R9.reuse, 0xc, RZ, 0xfc, !PT ;  /* 0x0000000c09147812 */ /* 0x040fe200078efcff */
[----:B------:R-:W-:Y:S01]  /*0d30*/  IMAD.MOV R6, RZ, RZ, -R6 ;  /* 0x000000ffff067224 */ /* 0x000fe200078e0a06 */
[----:B------:R-:W-:Y:S01]  /*0d40*/  LOP3.LUT R23, R9, 0x18, RZ, 0xfc, !PT ;  /* 0x0000001809177812 */ /* 0x000fe200078efcff */
[C---:B------:R-:W-:Y:S01]  /*0d50*/  IMAD R5, R31.reuse, R5, R8 ;  /* 0x000000051f057224 */ /* 0x040fe200078e0208 */
[----:B------:R-:W-:Y:S01]  /*0d60*/  IABS R14, R20 ;  /* 0x00000014000e7213 */ /* 0x000fe20000000000 */
[----:B------:R-:W-:Y:S01]  /*0d70*/  IMAD R13, R31, R6, R13 ;  /* 0x000000061f0d7224 */ /* 0x000fe200078e020d */
[----:B------:R-:W-:Y:S01]  /*0d80*/  LOP3.LUT R24, R9, 0x28, RZ, 0xfc, !PT ;  /* 0x0000002809187812 */ /* 0x000fe200078efcff */
[----:B------:R-:W-:Y:S01]  /*0d90*/  IMAD.HI.U32 R3, R3, R11, R2 ;  /* 0x0000000b03037227 */ /* 0x000fe200078e0002 */
[----:B------:R-:W-:-:S02]  /*0da0*/  ISETP.GT.U32.AND P3, PT, R31, R5, PT ;  /* 0x000000051f00720c */ /* 0x000fc40003f64070 */
[----:B------:R-:W-:Y:S01]  /*0db0*/  IABS R11, R19 ;  /* 0x00000013000b7213 */ /* 0x000fe20000000000 */
[C---:B------:R-:W-:Y:S01]  /*0dc0*/  IMAD.HI.U32 R2, R4.reuse, R10, RZ ;  /* 0x0000000a04027227 */ /* 0x040fe200078e00ff */
[----:B------:R-:W-:Y:S02]  /*0dd0*/  ISETP.GT.U32.AND P4, PT, R31, R13, PT ;  /* 0x0000000d1f00720c */ /* 0x000fe40003f84070 */
[C---:B------:R-:W-:Y:S01]  /*0de0*/  LOP3.LUT R26, R9.reuse, 0x2c, RZ, 0xfc, !PT ;  /* 0x0000002c091a7812 */ /* 0x040fe200078efcff */
[----:B------:R-:W-:Y:S01]  /*0df0*/  IMAD.HI.U32 R6, R4, R11, RZ ;  /* 0x0000000b04067227 */ /* 0x000fe200078e00ff */
[C---:B------:R-:W-:Y:S02]  /*0e00*/  LOP3.LUT R27, R9.reuse, 0x30, RZ, 0xfc, !PT ;  /* 0x00000030091b7812 */ /* 0x040fe400078efcff */
[C---:B------:R-:W-:Y:S01]  /*0e10*/  LOP3.LUT R28, R9.reuse, 0x34, RZ, 0xfc, !PT ;  /* 0x00000034091c7812 */ /* 0x040fe200078efcff */
[----:B------:R-:W-:Y:S01]  /*0e20*/  IMAD.MOV R2, RZ, RZ, -R2 ;  /* 0x000000ffff027224 */ /* 0x000fe200078e0a02 */
[----:B------:R-:W-:Y:S01]  /*0e30*/  LOP3.LUT R25, R9, 0x38, RZ, 0xfc, !PT ;  /* 0x0000003809197812 */ /* 0x000fe200078efcff */
[----:B------:R-:W-:-:S02]  /*0e40*/  IMAD.MOV R8, RZ, RZ, -R12 ;  /* 0x000000ffff087224 */ /* 0x000fc400078e0a0c */
[----:B------:R-:W-:Y:S02]  /*0e50*/  IMAD.MOV R12, RZ, RZ, -R6 ;  /* 0x000000ffff0c7224 */ /* 0x000fe400078e0a06 */
[----:B------:R-:W-:Y:S02]  /*0e60*/  IMAD R6, R31, R2, R10 ;  /* 0x000000021f067224 */ /* 0x000fe400078e020a */
[----:B------:R-:W-:Y:S01]  /*0e70*/  IMAD R2, R17, R8, R16 ;  /* 0x0000000811027224 */ /* 0x000fe200078e0210 */
[----:B------:R-:W-:Y:S01]  /*0e80*/  IABS R16, R22 ;  /* 0x0000001600107213 */ /* 0x000fe20000000000 */
[--C-:B------:R-:W-:Y:S01]  /*0e90*/  @!P3 IMAD.IADD R5, R5, 0x1, -R31.reuse ;  /* 0x000000010505b824 */ /* 0x100fe200078e0a1f */
[----:B------:R-:W-:Y:S01]  /*0ea0*/  ISETP.GT.U32.AND P1, PT, R31, R6, PT ;  /* 0x000000061f00720c */ /* 0x000fe20003f24070 */
[----:B------:R-:W-:Y:S01]  /*0eb0*/  @!P4 IMAD.IADD R13, R13, 0x1, -R31 ;  /* 0x000000010d0dc824 */ /* 0x000fe200078e0a1f */
[----:B------:R-:W-:Y:S01]  /*0ec0*/  LOP3.LUT R17, R9, 0x14, RZ, 0xfc, !PT ;  /* 0x0000001409117812 */ /* 0x000fe200078efcff */
[C---:B------:R-:W-:Y:S01]  /*0ed0*/  IMAD R8, R31.reuse, R12, R11 ;  /* 0x0000000c1f087224 */ /* 0x040fe200078e020b */
[C---:B------:R-:W-:Y:S01]  /*0ee0*/  ISETP.GT.U32.AND P4, PT, R31.reuse, R5, PT ;  /* 0x000000051f00720c */ /* 0x040fe20003f84070 */
[----:B------:R-:W-:Y:S01]  /*0ef0*/  IMAD.MOV.U32 R12, RZ, RZ, R16 ;  /* 0x000000ffff0c7224 */ /* 0x000fe200078e0010 */
[C---:B------:R-:W-:Y:S01]  /*0f00*/  ISETP.GT.U32.AND P3, PT, R31.reuse, R13, PT ;  /* 0x0000000d1f00720c */ /* 0x040fe20003f64070 */
[----:B------:R-:W-:Y:S01]  /*0f10*/  IMAD.HI.U32 R10, R4, R14, RZ ;  /* 0x0000000e040a7227 */ /* 0x000fe200078e00ff */
[----:B------:R-:W-:-:S03]  /*0f20*/  ISETP.GT.U32.AND P5, PT, R31, R8, PT ;  /* 0x000000081f00720c */ /* 0x000fc60003fa4070 */
[----:B------:R-:W-:-:S04]  /*0f30*/  IMAD.HI.U32 R11, R4, R12, RZ ;  /* 0x0000000c040b7227 */ /* 0x000fc800078e00ff */
[----:B------:R-:W-:Y:S02]  /*0f40*/  IMAD.MOV R11, RZ, RZ, -R11 ;  /* 0x000000ffff0b7224 */ /* 0x000fe400078e0a0b */
[--C-:B------:R-:W-:Y:S02]  /*0f50*/  @!P1 IMAD.IADD R6, R6, 0x1, -R31.reuse ;  /* 0x0000000106069824 */ /* 0x100fe400078e0a1f */
[----:B------:R-:W-:Y:S02]  /*0f60*/  IMAD R11, R31, R11, R12 ;  /* 0x0000000b1f0b7224 */ /* 0x000fe400078e020c */
[----:B------:R-:W-:Y:S01]  /*0f70*/  @!P4 IMAD.IADD R5, R5, 0x1, -R31 ;  /* 0x000000010505c824 */ /* 0x000fe200078e0a1f */
[C---:B------:R-:W-:Y:S01]  /*0f80*/  ISETP.GT.U32.AND P1, PT, R31.reuse, R6, PT ;  /* 0x000000061f00720c */ /* 0x040fe20003f24070 */
[----:B------:R-:W-:Y:S02]  /*0f90*/  IMAD.MOV R10, RZ, RZ, -R10 ;  /* 0x000000ffff0a7224 */ /* 0x000fe400078e0a0a */
[----:B------:R-:W-:Y:S01]  /*0fa0*/  @!P6 IMAD.MOV R5, RZ, RZ, -R5 ;  /* 0x000000ffff05e224 */ /* 0x000fe200078e0a05 */
[C---:B------:R-:W-:Y:S01]  /*0fb0*/  ISETP.GT.U32.AND P6, PT, R31.reuse, R11, PT ;  /* 0x0000000b1f00720c */ /* 0x040fe20003fc4070 */
[----:B------:R-:W-:Y:S01]  /*0fc0*/  IMAD R10, R31, R10, R14 ;  /* 0x0000000a1f0a7224 */ /* 0x000fe200078e020e */
[----:B------:R-:W-:Y:S01]  /*0fd0*/  IABS R14, R17 ;  /* 0x00000011000e7213 */ /* 0x000fe20000000000 */
[----:B------:R-:W-:-:S02]  /*0fe0*/  @!P5 IMAD.IADD R8, R8, 0x1, -R31 ;  /* 0x000000010808d824 */ /* 0x000fc400078e0a1f */
[--C-:B------:R-:W-:Y:S01]  /*0ff0*/  @!P3 IMAD.IADD R13, R13, 0x1, -R31.reuse ;  /* 0x000000010d0db824 */ /* 0x100fe200078e0a1f */
[----:B------:R-:W-:Y:S01]  /*1000*/  ISETP.GT.U32.AND P4, PT, R31, R10, PT ;  /* 0x0000000a1f00720c */ /* 0x000fe20003f84070 */
[----:B------:R-:W-:Y:S01]  /*1010*/  IMAD.IADD R2, R15, 0x1, R2 ;  /* 0x000000010f027824 */ /* 0x000fe200078e0202 */
[----:B------:R-:W-:Y:S01]  /*1020*/  ISETP.GT.U32.AND P5, PT, R31, R8, PT ;  /* 0x000000081f00720c */ /* 0x000fe20003fa4070 */
[--C-:B------:R-:W-:Y:S01]  /*1030*/  @!P1 IMAD.IADD R6, R6, 0x1, -R31.reuse ;  /* 0x0000000106069824 */ /* 0x100fe200078e0a1f */
[----:B------:R-:W-:Y:S01]  /*1040*/  ISETP.GE.AND P3, PT, R21, RZ, PT ;  /* 0x000000ff1500720c */ /* 0x000fe20003f66270 */
[----:B------:R-:W-:Y:S01]  /*1050*/  IMAD.HI.U32 R12, R4, R14, RZ ;  /* 0x0000000e040c7227 */ /* 0x000fe200078e00ff */
[----:B------:R-:W-:Y:S02]  /*1060*/  ISETP.GE.AND P1, PT, R18, RZ, PT ;  /* 0x000000ff1200720c */ /* 0x000fe40003f26270 */
[----:B------:R-:W-:Y:S01]  /*1070*/  IABS R15, R23 ;  /* 0x00000017000f7213 */ /* 0x000fe20000000000 */
[----:B------:R-:W-:-:S02]  /*1080*/  @!P6 IMAD.IADD R11, R11, 0x1, -R31 ;  /* 0x000000010b0be824 */ /* 0x000fc400078e0a1f */
[----:B------:R-:W-:Y:S02]  /*1090*/  IMAD.MOV R12, RZ, RZ, -R12 ;  /* 0x000000ffff0c7224 */ /* 0x000fe400078e0a0c */
[----:B------:R-:W-:Y:S01]  /*10a0*/  IMAD.MOV.U32 R21, RZ, RZ, R13 ;  /* 0x000000ffff157224 */ /* 0x000fe200078e000d */
[----:B------:R-:W-:Y:S01]  /*10b0*/  ISETP.GT.U32.AND P6, PT, R31, R11, PT ;  /* 0x0000000b1f00720c */ /* 0x000fe20003fc4070 */
[----:B------:R-:W-:-:S04]  /*10c0*/  IMAD.HI.U32 R13, R4, R15, RZ ;  /* 0x0000000f040d7227 */ /* 0x000fc800078e00ff */
[--C-:B------:R-:W-:Y:S01]  /*10d0*/  @!P5 IMAD.IADD R8, R8, 0x1, -R31.reuse ;  /* 0x000000010808d824 */ /* 0x100fe200078e0a1f */
[----:B------:R-:W-:Y:S01]  /*10e0*/  ISETP.GE.AND P5, PT, R19, RZ, PT ;  /* 0x000000ff1300720c */ /* 0x000fe20003fa6270 */
[----:B------:R-:W-:Y:S01]  /*10f0*/  @!P4 IMAD.IADD R10, R10, 0x1, -R31 ;  /* 0x000000010a0ac824 */ /* 0x000fe200078e0a1f */
[----:B------:R-:W-:Y:S01]  /*1100*/  ISETP.GE.AND P4, PT, R20, RZ, PT ;  /* 0x000000ff1400720c */ /* 0x000fe20003f86270 */
[----:B------:R-:W-:Y:S01]  /*1110*/  IMAD R12, R31, R12, R14 ;  /* 0x0000000c1f0c7224 */ /* 0x000fe200078e020e */
[----:B------:R-:W-:Y:S01]  /*1120*/  LOP3.LUT R20, R9, 0x1c, RZ, 0xfc, !PT ;  /* 0x0000001c09147812 */ /* 0x000fe200078efcff */
[----:B------:R-:W-:Y:S02]  /*1130*/  IMAD.MOV R14, RZ, RZ, -R13 ;  /* 0x000000ffff0e7224 */ /* 0x000fe400078e0a0d */
[----:B------:R-:W-:Y:S01]  /*1140*/  @!P3 IMAD.MOV R21, RZ, RZ, -R21 ;  /* 0x000000ffff15b224 */ /* 0x000fe200078e0a15 */
[C---:B------:R-:W-:Y:S01]  /*1150*/  ISETP.GT.U32.AND P3, PT, R31.reuse, R10, PT ;  /* 0x0000000a1f00720c */ /* 0x040fe20003f64070 */
[----:B------:R-:W-:Y:S01]  /*1160*/  @!P1 IMAD.MOV R6, RZ, RZ, -R6 ;  /* 0x000000ffff069224 */ /* 0x000fe200078e0a06 */
[C---:B------:R-:W-:Y:S01]  /*1170*/  ISETP.GT.U32.AND P1, PT, R31.reuse, R12, PT ;  /* 0x0000000c1f00720c */ /* 0x040fe20003f24070 */
[----:B------:R-:W-:Y:S01]  /*1180*/  IMAD R13, R31, R14, R15 ;  /* 0x0000000e1f0d7224 */ /* 0x000fe200078e020f */
[----:B------:R-:W-:Y:S01]  /*1190*/  IABS R16, R20 ;  /* 0x0000001400107213 */ /* 0x000fe20000000000 */
[----:B------:R-:W-:-:S02]  /*11a0*/  @!P6 IMAD.IADD R11, R11, 0x1, -R31 ;  /* 0x000000010b0be824 */ /* 0x000fc400078e0a1f */
[----:B------:R-:W-:Y:S01]  /*11b0*/  @!P5 IMAD.MOV R8, RZ, RZ, -R8 ;  /* 0x000000ffff08d224 */ /* 0x000fe200078e0a08 */
[----:B------:R-:W-:Y:S01]  /*11c0*/  ISETP.GT.U32.AND P6, PT, R31, R13, PT ;  /* 0x0000000d1f00720c */ /* 0x000fe20003fc4070 */
[----:B------:R-:W-:Y:S01]  /*11d0*/  IMAD.HI.U32 R14, R4, R16, RZ ;  /* 0x00000010040e7227 */ /* 0x000fe200078e00ff */
[----:B------:R-:W-:Y:S02]  /*11e0*/  ISETP.GE.AND P5, PT, R22, RZ, PT ;  /* 0x000000ff1600720c */ /* 0x000fe40003fa6270 */
[----:B------:R-:W-:Y:S01]  /*11f0*/  LOP3.LUT R22, R9, 0x20, RZ, 0xfc, !PT ;  /* 0x0000002009167812 */ /* 0x000fe200078efcff */
[--C-:B------:R-:W-:Y:S01]  /*1200*/  @!P3 IMAD.IADD R10, R10, 0x1, -R31.reuse ;  /* 0x000000010a0ab824 */ /* 0x100fe200078e0a1f */
[----:B------:R-:W-:Y:S01]  /*1210*/  ISETP.GE.AND P3, PT, R17, RZ, PT ;  /* 0x000000ff1100720c */ /* 0x000fe20003f66270 */
[--C-:B------:R-:W-:Y:S01]  /*1220*/  @!P1 IMAD.IADD R12, R12, 0x1, -R31.reuse ;  /* 0x000000010c0c9824 */ /* 0x100fe200078e0a1f */
[----:B------:R-:W-:Y:S01]  /*1230*/  IABS R17, R22 ;  /* 0x0000001600117213 */ /* 0x000fe20000000000 */
[----:B------:R-:W-:Y:S01]  /*1240*/  IMAD.MOV R14, RZ, RZ, -R14 ;  /* 0x000000ffff0e7224 */ /* 0x000fe200078e0a0e */
[----:B------:R-:W-:Y:S01]  /*1250*/  ISETP.GE.AND P1, PT, R23, RZ, PT ;  /* 0x000000ff1700720c */ /* 0x000fe20003f26270 */
[----:B------:R-:W-:Y:S01]  /*1260*/  @!P4 IMAD.MOV R10, RZ, RZ, -R10 ;  /* 0x000000ffff0ac224 */ /* 0x000fe200078e0a0a */
[----:B------:R-:W-:Y:S01]  /*1270*/  LOP3.LUT R23, R9, 0x24, RZ, 0xfc, !PT ;  /* 0x0000002409177812 */ /* 0x000fe200078efcff */
[----:B------:R-:W-:Y:S01]  /*1280*/  @!P6 IMAD.IADD R13, R13, 0x1, -R31 ;  /* 0x000000010d0de824 */ /* 0x000fe200078e0a1f */
[----:B------:R-:W-:Y:S01]  /*1290*/  ISETP.GT.U32.AND P6, PT, R31, R12, PT ;  /* 0x0000000c1f00720c */ /* 0x000fe20003fc4070 */
[----:B------:R-:W-:Y:S01]  /*12a0*/  IMAD.HI.U32 R15, R4, R17, RZ ;  /* 0x00000011040f7227 */ /* 0x000fe200078e00ff */
[----:B------:R-:W-:-:S02]  /*12b0*/  IABS R19, R23 ;  /* 0x0000001700137213 */ /* 0x000fc40000000000 */
[C---:B------:R-:W-:Y:S01]  /*12c0*/  ISETP.GT.U32.AND P4, PT, R31.reuse, R13, PT ;  /* 0x0000000d1f00720c */ /* 0x040fe20003f84070 */
[----:B------:R-:W-:Y:S02]  /*12d0*/  IMAD.MOV R18, RZ, RZ, -R15 ;  /* 0x000000ffff127224 */ /* 0x000fe400078e0a0f */
[C---:B------:R-:W-:Y:S02]  /*12e0*/  IMAD R14, R31.reuse, R14, R16 ;  /* 0x0000000e1f0e7224 */ /* 0x040fe400078e0210 */
[C---:B------:R-:W-:Y:S01]  /*12f0*/  IMAD R15, R31.reuse, R18, R17 ;  /* 0x000000121f0f7224 */ /* 0x040fe200078e0211 */
[----:B------:R-:W-:Y:S01]  /*1300*/  IABS R18, R24 ;  /* 0x0000001800127213 */ /* 0x000fe20000000000 */
[----:B------:R-:W-:Y:S01]  /*1310*/  @!P5 IMAD.MOV R11, RZ, RZ, -R11 ;  /* 0x000000ffff0bd224 */ /* 0x000fe200078e0a0b */
[C---:B------:R-:W-:Y:S01]  /*1320*/  ISETP.GT.U32.AND P5, PT, R31.reuse, R14, PT ;  /* 0x0000000e1f00720c */ /* 0x040fe20003fa4070 */
[----:B------:R-:W-:Y:S01]  /*1330*/  @!P6 IMAD.IADD R12, R12, 0x1, -R31 ;  /* 0x000000010c0ce824 */ /* 0x000fe200078e0a1f */
[----:B------:R-:W-:Y:S01]  /*1340*/  ISETP.GT.U32.AND P6, PT, R31, R15, PT ;  /* 0x0000000f1f00720c */ /* 0x000fe20003fc4070 */
[----:B------:R-:W-:-:S04]  /*1350*/  IMAD.HI.U32 R16, R4, R19, RZ ;  /* 0x0000001304107227 */ /* 0x000fc800078e00ff */
[----:B------:R-:W-:-:S04]  /*1360*/  IMAD.HI.U32 R17, R4, R18, RZ ;  /* 0x0000001204117227 */ /* 0x000fc800078e00ff */
[----:B------:R-:W-:Y:S02]  /*1370*/  IMAD.MOV R16, RZ, RZ, -R16 ;  /* 0x000000ffff107224 */ /* 0x000fe400078e0a10 */
[--C-:B------:R-:W-:Y:S02]  /*1380*/  @!P5 IMAD.IADD R14, R14, 0x1, -R31.reuse ;  /* 0x000000010e0ed824 */ /* 0x100fe400078e0a1f */
[----:B------:R-:W-:Y:S02]  /*1390*/  @!P6 IMAD.IADD R15, R15, 0x1, -R31 ;  /* 0x000000010f0fe824 */ /* 0x000fe400078e0a1f */
[----:B------:R-:W-:Y:S01]  /*13a0*/  IMAD.MOV R17, RZ, RZ, -R17 ;  /* 0x000000ffff117224 */ /* 0x000fe200078e0a11 */
[C---:B------:R-:W-:Y:S01]  /*13b0*/  ISETP.GT.U32.AND P6, PT, R31.reuse, R14, PT ;  /* 0x0000000e1f00720c */ /* 0x040fe20003fc4070 */
[C---:B------:R-:W-:Y:S01]  /*13c0*/  IMAD R16, R31.reuse, R16, R19 ;  /* 0x000000101f107224 */ /* 0x040fe200078e0213 */
[----:B------:R-:W-:Y:S01]  /*13d0*/  IABS R19, R26 ;  /* 0x0000001a00137213 */ /* 0x000fe20000000000 */
[----:B------:R-:W-:-:S02]  /*13e0*/  IMAD R17, R31, R17, R18 ;  /* 0x000000111f117224 */ /* 0x000fc400078e0212 */
[--C-:B------:R-:W-:Y:S01]  /*13f0*/  @!P4 IMAD.IADD R13, R13, 0x1, -R31.reuse ;  /* 0x000000010d0dc824 */ /* 0x100fe200078e0a1f */
[C---:B------:R-:W-:Y:S01]  /*1400*/  ISETP.GT.U32.AND P5, PT, R31.reuse, R16, PT ;  /* 0x000000101f00720c */ /* 0x040fe20003fa4070 */
[----:B------:R-:W-:Y:S01]  /*1410*/  IMAD.HI.U32 R18, R4, R19, RZ ;  /* 0x0000001304127227 */ /* 0x000fe200078e00ff */
[----:B------:R-:W-:Y:S02]  /*1420*/  ISETP.GE.AND P4, PT, R20, RZ, PT ;  /* 0x000000ff1400720c */ /* 0x000fe40003f86270 */
[----:B------:R-:W-:Y:S01]  /*1430*/  IABS R20, R27 ;  /* 0x0000001b00147213 */ /* 0x000fe20000000000 */
[----:B------:R-:W-:Y:S02]  /*1440*/  IMAD.MOV R18, RZ, RZ, -R18 ;  /* 0x000000ffff127224 */ /* 0x000fe400078e0a12 */
[----:B------:R-:W-:Y:S01]  /*1450*/  @!P6 IMAD.IADD R14, R14, 0x1, -R31 ;  /* 0x000000010e0ee824 */ /* 0x000fe200078e0a1f */
[C---:B------:R-:W-:Y:S01]  /*1460*/  ISETP.GT.U32.AND P6, PT, R31.reuse, R17, PT ;  /* 0x000000111f00720c */ /* 0x040fe20003fc4070 */
[----:B------:R-:W-:-:S02]  /*1470*/  IMAD R18, R31, R18, R19 ;  /* 0x000000121f127224 */ /* 0x000fc400078e0213 */
[----:B------:R-:W-:Y:S01]  /*1480*/  @!P3 IMAD.MOV R12, RZ, RZ, -R12 ;  /* 0x000000ffff0cb224 */ /* 0x000fe200078e0a0c */
[C---:B------:R-:W-:Y:S01]  /*1490*/  ISETP.GT.U32.AND P3, PT, R31.reuse, R15, PT ;  /* 0x0000000f1f00720c */ /* 0x040fe20003f64070 */
[----:B------:R-:W-:Y:S02]  /*14a0*/  @!P5 IMAD.IADD R16, R16, 0x1, -R31 ;  /* 0x000000011010d824 */ /* 0x000fe400078e0a1f */
[----:B------:R-:W-:Y:S01]  /*14b0*/  @!P1 IMAD.MOV R13, RZ, RZ, -R13 ;  /* 0x000000ffff0d9224 */ /* 0x000fe200078e0a0d */
[----:B------:R-:W-:Y:S01]  /*14c0*/  ISETP.GE.AND P1, PT, R22, RZ, PT ;  /* 0x000000ff1600720c */ /* 0x000fe20003f26270 */
[----:B------:R-:W-:Y:S01]  /*14d0*/  IMAD.HI.U32 R19, R4, R20, RZ ;  /* 0x0000001404137227 */ /* 0x000fe200078e00ff */
[----:B------:R-:W-:Y:S02]  /*14e0*/  ISETP.GT.U32.AND P5, PT, R31, R16, PT ;  /* 0x000000101f00720c */ /* 0x000fe40003fa4070 */
[----:B------:R-:W-:Y:S01]  /*14f0*/  IABS R22, R28 ;  /* 0x0000001c00167213 */ /* 0x000fe20000000000 */
[----:B------:R-:W-:Y:S01]  /*1500*/  @!P6 IMAD.IADD R17, R17, 0x1, -R31 ;  /* 0x000000011111e824 */ /* 0x000fe200078e0a1f */
[----:B------:R-:W-:Y:S01]  /*1510*/  ISETP.GT.U32.AND P6, PT, R31, R18, PT ;  /* 0x000000121f00720c */ /* 0x000fe20003fc4070 */
[----:B------:R-:W-:-:S02]  /*1520*/  IMAD.MOV R19, RZ, RZ, -R19 ;  /* 0x000000ffff137224 */ /* 0x000fc400078e0a13 */
[----:B------:R-:W-:Y:S02]  /*1530*/  IMAD R2, R2, 0x80, R7 ;  /* 0x0000008002027824 */ /* 0x000fe400078e0207 */
[----:B------:R-:W-:Y:S01]  /*1540*/  @!P3 IMAD.IADD R15, R15, 0x1, -R31 ;  /* 0x000000010f0fb824 */ /* 0x000fe200078e0a1f */
[----:B------:R-:W-:Y:S01]  /*1550*/  ISETP.GE.AND P3, PT, R23, RZ, PT ;  /* 0x000000ff1700720c */ /* 0x000fe20003f66270 */
[----:B------:R-:W-:Y:S01]  /*1560*/  IMAD R7, R31, R19, R20 ;  /* 0x000000131f077224 */ /* 0x000fe200078e0214 */
[----:B------:R-:W-:Y:S01]  /*1570*/  IABS R23, R25 ;  /* 0x0000001900177213 */ /* 0x000fe20000000000 */
[----:B------:R-:W-:-:S04]  /*1580*/  IMAD.HI.U32 R9, R4, R22, RZ ;  /* 0x0000001604097227 */ /* 0x000fc800078e00ff */
[----:B------:R-:W-:Y:S01]  /*1590*/  @!P6 IMAD.IADD R18, R18, 0x1, -R31 ;  /* 0x000000011212e824 */ /* 0x000fe200078e0a1f */
[C---:B------:R-:W-:Y:S01]  /*15a0*/  ISETP.GT.U32.AND P6, PT, R31.reuse, R17, PT ;  /* 0x000000111f00720c */ /* 0x040fe20003fc4070 */
[----:B------:R-:W-:Y:S01]  /*15b0*/  @!P1 IMAD.MOV R15, RZ, RZ, -R15 ;  /* 0x000000ffff0f9224 */ /* 0x000fe200078e0a0f */
[----:B------:R-:W-:Y:S01]  /*15c0*/  ISETP.GT.U32.AND P1, PT, R31, R7, PT ;  /* 0x000000071f00720c */ /* 0x000fe20003f24070 */
[----:B------:R-:W-:Y:S02]  /*15d0*/  IMAD.MOV R19, RZ, RZ, -R9 ;  /* 0x000000ffff137224 */ /* 0x000fe400078e0a09 */
[----:B------:R-:W-:Y:S01]  /*15e0*/  @!P5 IMAD.IADD R16, R16, 0x1, -R31 ;  /* 0x000000011010d824 */ /* 0x000fe200078e0a1f */
[----:B------:R-:W-:Y:S01]  /*15f0*/  ISETP.GE.AND P5, PT, R24, RZ, PT ;  /* 0x000000ff1800720c */ /* 0x000fe20003fa6270 */
[----:B------:R-:W-:-:S04]  /*1600*/  IMAD.HI.U32 R9, R4, R23, RZ ;  /* 0x0000001704097227 */ /* 0x000fc800078e00ff */
[C---:B------:R-:W-:Y:S01]  /*1610*/  IMAD R4, R31.reuse, R19, R22 ;  /* 0x000000131f047224 */ /* 0x040fe200078e0216 */
[----:B------:R-:W-:Y:S01]  /*1620*/  IABS R19, R2 ;  /* 0x0000000200137213 */ /* 0x000fe20000000000 */
[----:B------:R-:W-:Y:S01]  /*1630*/  @!P4 IMAD.MOV R14, RZ, RZ, -R14 ;  /* 0x000000ffff0ec224 */ /* 0x000fe200078e0a0e */
[----:B------:R-:W-:Y:S01]  /*1640*/  ISETP.GT.U32.AND P4, PT, R31, R18, PT ;  /* 0x000000121f00720c */ /* 0x000fe20003f84070 */
[----:B------:R-:W-:Y:S02]  /*1650*/  IMAD.MOV R24, RZ, RZ, -R9 ;  /* 0x000000ffff187224 */ /* 0x000fe400078e0a09 */
[----:B------:R-:W-:Y:S02]  /*1660*/  IMAD.MOV.U32 R9, RZ, RZ, R19 ;  /* 0x000000ffff097224 */ /* 0x000fe400078e0013 */
[----:B------:R-:W-:Y:S01]  /*1670*/  @!P6 IMAD.IADD R17, R17, 0x1, -R31 ;  /* 0x000000011111e824 */ /* 0x000fe200078e0a1f */
[C---:B------:R-:W-:Y:S01]  /*1680*/  ISETP.GT.U32.AND P6, PT, R31.reuse, R4, PT ;  /* 0x000000041f00720c */ /* 0x040fe20003fc4070 */
[----:B------:R-:W-:-:S02]  /*1690*/  IMAD R19, R31, R24, R23 ;  /* 0x000000181f137224 */ /* 0x000fc400078e0217 */
[----:B------:R-:W-:Y:S02]  /*16a0*/  @!P1 IMAD.IADD R7, R7, 0x1, -R31 ;  /* 0x0000000107079824 */ /* 0x000fe400078e0a1f */
[----:B------:R-:W-:Y:S01]  /*16b0*/  @!P5 IMAD.MOV R17, RZ, RZ, -R17 ;  /* 0x000000ffff11d224 */ /* 0x000fe200078e0a11 */
[C---:B------:R-:W-:Y:S01]  /*16c0*/  ISETP.GT.U32.AND P5, PT, R31.reuse, R19, PT ;  /* 0x000000131f00720c */ /* 0x040fe20003fa4070 */
[----:B------:R-:W-:Y:S01]  /*16d0*/  @!P4 IMAD.IADD R18, R18, 0x1, -R31 ;  /* 0x000000011212c824 */ /* 0x000fe200078e0a1f */
[----:B------:R-:W-:Y:S01]  /*16e0*/  ISETP.GT.U32.AND P1, PT, R31, R7, PT ;  /* 0x000000071f00720c */ /* 0x000fe20003f24070 */
[----:B------:R-:W-:Y:S01]  /*16f0*/  IMAD.HI.U32 R3, R3, R9, RZ ;  /* 0x0000000903037227 */ /* 0x000fe200078e00ff */
[----:B------:R-:W-:-:S03]  /*1700*/  ISETP.GE.AND P4, PT, R27, RZ, PT ;  /* 0x000000ff1b00720c */ /* 0x000fc60003f86270 */
[----:B------:R-:W-:Y:S01]  /*1710*/  @!P3 IMAD.MOV R16, RZ, RZ, -R16 ;  /* 0x000000ffff10b224 */ /* 0x000fe200078e0a10 */
[----:B------:R-:W-:Y:S01]  /*1720*/  ISETP.GE.AND P3, PT, R26, RZ, PT ;  /* 0x000000ff1a00720c */ /* 0x000fe20003f66270 */
[----:B------:R-:W-:Y:S02]  /*1730*/  @!P6 IMAD.IADD R4, R4, 0x1, -R31 ;  /* 0x000000010404e824 */ /* 0x000fe400078e0a1f */
[----:B------:R-:W-:Y:S02]  /*1740*/  IMAD.MOV R3, RZ, RZ, -R3 ;  /* 0x000000ffff037224 */ /* 0x000fe400078e0a03 */
[--C-:B------:R-:W-:Y:S01]  /*1750*/  @!P5 IMAD.IADD R19, R19, 0x1, -R31.reuse ;  /* 0x000000011313d824 */ /* 0x100fe200078e0a1f */
[----:B------:R-:W-:Y:S01]  /*1760*/  ISETP.GT.U32.AND P6, PT, R31, R4, PT ;  /* 0x000000041f00720c */ /* 0x000fe20003fc4070 */
[----:B------:R-:W-:Y:S01]  /*1770*/  @!P1 IMAD.IADD R7, R7, 0x1, -R31 ;  /* 0x0000000107079824 */ /* 0x000fe200078e0a1f */
[----:B------:R-:W-:Y:S01]  /*1780*/  ISETP.GE.AND P5, PT, R209, c[0x0][0x180], PT ;  /* 0x00006000d1007a0c */ /* 0x000fe20003fa6270 */
[----:B------:R-:W-:Y:S01]  /*1790*/  IMAD R3, R34, R3, R9 ;  /* 0x0000000322037224 */ /* 0x000fe200078e0209 */
[----:B------:R-:W-:Y:S01]  /*17a0*/  ISETP.GE.AND P1, PT, R25, RZ, PT ;  /* 0x000000ff1900720c */ /* 0x000fe20003f26270 */
[----:B------:R-:W-:Y:S01]  /*17b0*/  @!P4 IMAD.MOV R7, RZ, RZ, -R7 ;  /* 0x000000ffff07c224 */ /* 0x000fe200078e0a07 */
[----:B------:R-:W-:Y:S01]  /*17c0*/  SEL R30, R128, RZ, !P5 ;  /* 0x000000ff801e7207 */ /* 0x000fe20006800000 */
[----:B------:R-:W-:Y:S01]  /*17d0*/  @!P3 IMAD.MOV R18, RZ, RZ, -R18 ;  /* 0x000000ffff12b224 */ /* 0x000fe200078e0a12 */
[----:B------:R-:W-:Y:S01]  /*17e0*/  ISETP.GT.U32.AND P4, PT, R31, R19, PT ;  /* 0x000000131f00720c */ /* 0x000fe20003f84070 */
[----:B------:R-:W-:Y:S01]  /*17f0*/  IMAD R20, R38, 0x2, R117 ;  /* 0x0000000226147824 */ /* 0x000fe200078e0275 */
[----:B------:R-:W-:-:S02]  /*1800*/  ISETP.GT.U32.AND P5, PT, R34, R3, PT ;  /* 0x000000032200720c */ /* 0x000fc40003fa4070 */
[----:B------:R-:W-:Y:S01]  /*1810*/  ISETP.GE.AND P3, PT, R28, RZ, PT ;  /* 0x000000ff1c00720c */ /* 0x000fe20003f66270 */
[--C-:B------:R-:W-:Y:S01]  /*1820*/  @!P6 IMAD.IADD R4, R4, 0x1, -R31.reuse ;  /* 0x000000010404e824 */ /* 0x100fe200078e0a1f */
[----:B------:R-:W-:Y:S01]  /*1830*/  ISETP.GE.AND P6, PT, R207, c[0x0][0x180], PT ;  /* 0x00006000cf007a0c */ /* 0x000fe20003fc6270 */
[----:B------:R-:W-:Y:S02]  /*1840*/  IMAD R22, R38, 0x2, R20 ;  /* 0x0000000226167824 */ /* 0x000fe400078e0214 */
[----:B------:R-:W-:Y:S01]  /*1850*/  IMAD.MOV.U32 R9, RZ, RZ, R4 ;  /* 0x000000ffff097224 */ /* 0x000fe200078e0004 */
[----:B------:R-:W-:Y:S01]  /*1860*/  SEL R4, R128, RZ, !P6 ;  /* 0x000000ff80047207 */ /* 0x000fe20007000000 */
[----:B------:R-:W-:Y:S01]  /*1870*/  IMAD R23, R38, 0x2, R22 ;  /* 0x0000000226177824 */ /* 0x000fe200078e0216 */
[----:B------:R-:W-:Y:S01]  /*1880*/  ISETP.NE.U32.AND P6, PT, R30, RZ, PT ;  /* 0x000000ff1e00720c */ /* 0x000fe20003fc5070 */
[----:B------:R-:W-:Y:S01]  /*1890*/  @!P4 IMAD.IADD R19, R19, 0x1, -R31 ;  /* 0x000000011313c824 */ /* 0x000fe200078e0a1f */
[----:B------:R-:W-:Y:S01]  /*18a0*/  ISETP.NE.AND P4, PT, RZ, c[0x0][0x17c], PT ;  /* 0x00005f00ff007a0c */ /* 0x000fe20003f85270 */
[----:B------:R-:W-:-:S02]  /*18b0*/  @!P5 IMAD.IADD R3, R3, 0x1, -R34 ;  /* 0x000000010303d824 */ /* 0x000fc400078e0a22 */
[----:B------:R-:W-:Y:S01]  /*18c0*/  @!P3 IMAD.MOV R9, RZ, RZ, -R9 ;  /* 0x000000ffff09b224 */ /* 0x000fe200078e0a09 */
[----:B------:R-:W-:Y:S01]  /*18d0*/  ISETP.NE.U32.AND P3, PT, R4, RZ, PT ;  /* 0x000000ff0400720c */ /* 0x000fe20003f65070 */
[----:B------:R-:W-:Y:S01]  /*18e0*/  @!P1 IMAD.MOV R19, RZ, RZ, -R19 ;  /* 0x000000ffff139224 */ /* 0x000fe200078e0a13 */
[----:B------:R-:W-:Y:S01]  /*18f0*/  LOP3.LUT R4, RZ, c[0x0][0x17c], RZ, 0x33, !PT ;  /* 0x00005f00ff047a12 */ /* 0x000fe200078e33ff */
[----:B------:R-:W-:Y:S01]  /*1900*/  IMAD R24, R38, 0x2, R23 ;  /* 0x0000000226187824 */ /* 0x000fe200078e0217 */
[----:B------:R-:W-:Y:S02]  /*1910*/  ISETP.GT.U32.AND P5, PT, R34, R3, PT ;  /* 0x000000032200720c */ /* 0x000fe40003fa4070 */
[----:B------:R-:W-:Y:S01]  /*1920*/  ISETP.GE.AND P1, PT, R2, RZ, PT ;  /* 0x000000ff0200720c */ /* 0x000fe20003f26270 */
[----:B------:R-:W-:Y:S01]  /*1930*/  IMAD R25, R38, 0x2, R24 ;  /* 0x0000000226197824 */ /* 0x000fe200078e0218 */
[C---:B------:R-:W-:Y:S02]  /*1940*/  SEL R5, R4.reuse, R5, !P4 ;  /* 0x0000000504057207 */ /* 0x040fe40006000000 */
[----:B------:R-:W-:Y:S01]  /*1950*/  SEL R41, R4, R6, !P4 ;  /* 0x0000000604297207 */ /* 0x000fe20006000000 */
[----:B------:R-:W-:Y:S01]  /*1960*/  IMAD R26, R38, 0x2, R25 ;  /* 0x00000002261a7824 */ /* 0x000fe200078e0219 */
[----:B------:R-:W-:-:S02]  /*1970*/  SEL R43, R4, R8, !P4 ;  /* 0x00000008042b7207 */ /* 0x000fc40006000000 */
[----:B------:R-:W-:Y:S01]  /*1980*/  SEL R104, R4, R10, !P4 ;  /* 0x0000000a04687207 */ /* 0x000fe20006000000 */
[----:B------:R-:W-:Y:S01]  /*1990*/  IMAD R27, R38, 0x2, R26 ;  /* 0x00000002261b7824 */ /* 0x000fe200078e021a */
[C---:B------:R-:W-:Y:S01]  /*19a0*/  SEL R105, R4.reuse, R11, !P4 ;  /* 0x0000000b04697207 */ /* 0x040fe20006000000 */
[----:B------:R-:W-:Y:S01]  /*19b0*/  @!P5 IMAD.IADD R3, R3, 0x1, -R34 ;  /* 0x000000010303d824 */ /* 0x000fe200078e0a22 */
[----:B------:R-:W-:Y:S01]  /*19c0*/  SEL R106, R4, R12, !P4 ;  /* 0x0000000c046a7207 */ /* 0x000fe20006000000 */
[----:B------:R-:W-:Y:S01]  /*19d0*/  IMAD R28, R38, 0x2, R27 ;  /* 0x00000002261c7824 */ /* 0x000fe200078e021b */
[C---:B------:R-:W-:Y:S01]  /*19e0*/  SEL R107, R4.reuse, R13, !P4 ;  /* 0x0000000d046b7207 */ /* 0x040fe20006000000 */
[----:B------:R-:W-:Y:S01]  /*19f0*/  @!P1 IMAD.MOV R3, RZ, RZ, -R3 ;  /* 0x000000ffff039224 */ /* 0x000fe200078e0a03 */
[----:B------:R-:W-:Y:S01]  /*1a00*/  SEL R108, R4, R14, !P4 ;  /* 0x0000000e046c7207 */ /* 0x000fe20006000000 */
[----:B------:R-:W-:Y:S01]  /*1a10*/  IMAD R29, R38, 0x2, R28 ;  /* 0x00000002261d7824 */ /* 0x000fe200078e021c */
[C---:B------:R-:W-:Y:S01]  /*1a20*/  SEL R109, R4.reuse, R15, !P4 ;  /* 0x0000000f046d7207 */ /* 0x040fe20006000000 */
[----:B------:R-:W-:Y:S01]  /*1a30*/  IMAD R41, R41, c[0x0][0x190], RZ ;  /* 0x0000640029297a24 */ /* 0x000fe200078e02ff */
        /* <DEDUP_REMOVED lines=10> */
[----:B------:R-:W-:Y:S01]  /*1ae0*/  SEL R115, R4, R19, !P4 ;  /* 0x0000001304737207 */ /* 0x000fe20006000000 */
[----:B------:R-:W-:Y:S01]  /*1af0*/  IMAD R104, R104, c[0x0][0x190], RZ ;  /* 0x0000640068687a24 */ /* 0x000fe200078e02ff */
[----:B------:R-:W-:Y:S01]  /*1b00*/  SEL R116, R4, R21, !P4 ;  /* 0x0000001504747207 */ /* 0x000fe20006000000 */
[----:B------:R-:W-:Y:S01]  /*1b10*/  IMAD R19, R38, 0x2, R32 ;  /* 0x0000000226137824 */ /* 0x000fe200078e0220 */
[----:B------:R-:W-:Y:S01]  /*1b20*/  ISETP.NE.AND P4, PT, RZ, c[0x0][0x178], PT ;  /* 0x00005e00ff007a0c */ /* 0x000fe20003f85270 */
[----:B------:R-:W-:Y:S01]  /*1b30*/  IMAD R106, R106, c[0x0][0x190], RZ ;  /* 0x000064006a6a7a24 */ /* 0x000fe200078e02ff */
[----:B------:R-:W-:Y:S01]  /*1b40*/  IADD3 R78, P1, R167, c[0x0][0x168], RZ ;  /* 0x00005a00a74e7a10 */ /* 0x000fe20007f3e0ff */
[----:B------:R-:W-:-:S02]  /*1b50*/  IMAD R21, R38, 0x2, R19 ;  /* 0x0000000226157824 */ /* 0x000fc400078e0213 */
[----:B------:R-:W-:Y:S01]  /*1b60*/  IMAD R108, R108, c[0x0][0x190], RZ ;  /* 0x000064006c6c7a24 */ /* 0x000fe200078e02ff */
[----:B------:R-:W-:Y:S01]  /*1b70*/  LEA.HI.X.SX32 R80, R118, c[0x0][0x16c], 0x2, P1 ;  /* 0x00005b0076507a11 */ /* 0x000fe200008f16ff */
[C---:B------:R-:W-:Y:S02]  /*1b80*/  IMAD R33, R38.reuse, 0x2, R21 ;  /* 0x0000000226217824 */ /* 0x040fe400078e0215 */
[----:B------:R-:W-:Y:S02]  /*1b90*/  IMAD R107, R107, c[0x0][0x190], RZ ;  /* 0x000064006b6b7a24 */ /* 0x000fe400078e02ff */
[C---:B------:R-:W-:Y:S02]  /*1ba0*/  IMAD R34, R38.reuse, 0x2, R33 ;  /* 0x0000000226227824 */ /* 0x040fe400078e0221 */
[----:B------:R-:W-:Y:S01]  /*1bb0*/  @!P4 LOP3.LUT R3, RZ, c[0x0][0x178], RZ, 0x33, !PT ;  /* 0x00005e00ff03ca12 */ /* 0x000fe200078e33ff */
[----:B------:R-:W-:Y:S02]  /*1bc0*/  IMAD R109, R109, c[0x0][0x190], RZ ;  /* 0x000064006d6d7a24 */ /* 0x000fe400078e02ff */
[----:B------:R-:W-:-:S02]  /*1bd0*/  IMAD R35, R38, 0x2, R34 ;  /* 0x0000000226237824 */ /* 0x000fc400078e0222 */
[----:B------:R-:W-:Y:S02]  /*1be0*/  IMAD R138, R3, c[0x0][0x184], RZ ;  /* 0x00006100038a7a24 */ /* 0x000fe400078e02ff */
[----:B------:R-:W-:Y:S02]  /*1bf0*/  IMAD R3, R5, c[0x0][0x190], RZ ;  /* 0x0000640005037a24 */ /* 0x000fe400078e02ff */
[----:B------:R-:W-:Y:S02]  /*1c00*/  IMAD.SHL.U32 R139, R138, 0x4, RZ ;  /* 0x000000048a8b7824 */ /* 0x000fe400078e00ff */
[C---:B------:R-:W-:Y:S02]  /*1c10*/  IMAD R36, R38.reuse, 0x2, R35 ;  /* 0x0000000226247824 */ /* 0x040fe400078e0223 */
[----:B------:R-:W-:Y:S01]  /*1c20*/  IMAD R111, R111, c[0x0][0x190], RZ ;  /* 0x000064006f6f7a24 */ /* 0x000fe200078e02ff */
[----:B------:R-:W-:Y:S01]  /*1c30*/  IADD3 R81, P1, R139, c[0x0][0x160], RZ ;  /* 0x000058008b517a10 */ /* 0x000fe20007f3e0ff */
[----:B------:R-:W-:-:S02]  /*1c40*/  IMAD R37, R38, 0x2, R36 ;  /* 0x0000000226257824 */ /* 0x000fc400078e0224 */
[----:B------:R-:W-:Y:S01]  /*1c50*/  IMAD R110, R110, c[0x0][0x190], RZ ;  /* 0x000064006e6e7a24 */ /* 0x000fe200078e02ff */
[----:B------:R-:W-:Y:S01]  /*1c60*/  LEA.HI.X.SX32 R130, R138, c[0x0][0x164], 0x2, P1 ;  /* 0x000059008a827a11 */ /* 0x000fe200008f16ff */
[----:B------:R-:W-:Y:S01]  /*1c70*/  IMAD R38, R38, 0x2, R37 ;  /* 0x0000000226267824 */ /* 0x000fe200078e0225 */
[-C--:B------:R-:W-:Y:S01]  /*1c80*/  LEA R90, P1, R20, R81.reuse, 0x2 ;  /* 0x00000051145a7211 */ /* 0x080fe200078210ff */
[----:B------:R-:W-:Y:S01]  /*1c90*/  IMAD R112, R112, c[0x0][0x190], RZ ;  /* 0x0000640070707a24 */ /* 0x000fe200078e02ff */
[-C--:B------:R-:W-:Y:S01]  /*1ca0*/  LEA R4, P4, R22, R81.reuse, 0x2 ;  /* 0x0000005116047211 */ /* 0x080fe200078810ff */
[----:B------:R-:W-:Y:S01]  /*1cb0*/  IMAD R114, R114, c[0x0][0x190], RZ ;  /* 0x0000640072727a24 */ /* 0x000fe200078e02ff */
[-C--:B------:R-:W-:Y:S01]  /*1cc0*/  LEA.HI.X.SX32 R91, R20, R130.reuse, 0x2, P1 ;  /* 0x00000082145b7211 */ /* 0x080fe200008f16ff */
[----:B------:R-:W-:Y:S01]  /*1cd0*/  IMAD R113, R113, c[0x0][0x190], RZ ;  /* 0x0000640071717a24 */ /* 0x000fe200078e02ff */
[-C--:B------:R-:W-:Y:S01]  /*1ce0*/  LEA R88, P1, R23, R81.reuse, 0x2 ;  /* 0x0000005117587211 */ /* 0x080fe200078210ff */
[----:B------:R-:W-:Y:S01]  /*1cf0*/  IMAD R115, R115, c[0x0][0x190], RZ ;  /* 0x0000640073737a24 */ /* 0x000fe200078e02ff */
[----:B------:R-:W-:Y:S01]  /*1d00*/  LEA.HI.X.SX32 R5, R22, R130, 0x2, P4 ;  /* 0x0000008216057211 */ /* 0x000fe200020f16ff */
[----:B------:R-:W-:Y:S01]  /*1d10*/  IMAD R116, R116, c[0x0][0x190], RZ ;  /* 0x0000640074747a24 */ /* 0x000fe200078e02ff */
[----:B------:R-:W-:-:S02]  /*1d20*/  LEA R6, P4, R24, R81, 0x2 ;  /* 0x0000005118067211 */ /* 0x000fc400078810ff */
[-C--:B------:R-:W-:Y:S02]  /*1d30*/  LEA.HI.X.SX32 R89, R23, R130.reuse, 0x2, P1 ;  /* 0x0000008217597211 */ /* 0x080fe400008f16ff */
[CC--:B------:R-:W-:Y:S02]  /*1d40*/  LEA R86, P1, R25.reuse, R81.reuse, 0x2 ;  /* 0x0000005119567211 */ /* 0x0c0fe400078210ff */
[-C--:B------:R-:W-:Y:S02]  /*1d50*/  LEA.HI.X.SX32 R7, R24, R130.reuse, 0x2, P4 ;  /* 0x0000008218077211 */ /* 0x080fe400020f16ff */
[-C--:B------:R-:W-:Y:S02]  /*1d60*/  LEA R8, P4, R26, R81.reuse, 0x2 ;  /* 0x000000511a087211 */ /* 0x080fe400078810ff */
[----:B------:R-:W-:Y:S02]  /*1d70*/  LEA.HI.X.SX32 R87, R25, R130, 0x2, P1 ;  /* 0x0000008219577211 */ /* 0x000fe400008f16ff */
        /* <DEDUP_REMOVED lines=14> */
[-C--:B------:R-:W-:Y:S02]  /*1e60*/  LEA R20, P4, R21, R81.reuse, 0x2 ;  /* 0x0000005115147211 */ /* 0x080fe400078810ff */
        /* <DEDUP_REMOVED lines=13> */
[-C--:B------:R-:W-:Y:S02]  /*1f40*/  IADD3 R100, P1, R179, R81.reuse, RZ ;  /* 0x00000051b3647210 */ /* 0x080fe40007f3e0ff */
[----:B------:R-:W-:Y:S02]  /*1f50*/  LEA.HI.X.SX32 R33, R38, R130, 0x2, P4 ;  /* 0x0000008226217211 */ /* 0x000fe400020f16ff */
[----:B------:R-:W-:-:S02]  /*1f60*/  IADD3 R34, P4, R178, R81, RZ ;  /* 0x00000051b2227210 */ /* 0x000fc40007f9e0ff */
[-C--:B------:R-:W-:Y:S02]  /*1f70*/  LEA.HI.X.SX32 R101, R136, R130.reuse, 0x2, P1 ;  /* 0x0000008288657211 */ /* 0x080fe400008f16ff */
[-C--:B------:R-:W-:Y:S02]  /*1f80*/  IADD3 R102, P1, R177, R81.reuse, RZ ;  /* 0x00000051b1667210 */ /* 0x080fe40007f3e0ff */
[-C--:B------:R-:W-:Y:S01]  /*1f90*/  LEA.HI.X.SX32 R35, R137, R130.reuse, 0x2, P4 ;  /* 0x0000008289237211 */ /* 0x080fe200020f16ff */
[----:B------:R1:W-:Y:S01]  /*1fa0*/  LDGSTS.E [R165], [R100.64], P2 ;  /* 0x0000000064a57fae */ /* 0x0003e2000912184e */
[-C--:B------:R-:W-:Y:S02]  /*1fb0*/  IADD3 R36, P4, R176, R81.reuse, RZ ;  /* 0x00000051b0247210 */ /* 0x080fe40007f9e0ff */
[----:B------:R-:W-:Y:S02]  /*1fc0*/  LEA.HI.X.SX32 R103, R126, R130, 0x2, P1 ;  /* 0x000000827e677211 */ /* 0x000fe400008f16ff */
[----:B------:R-:W-:-:S02]  /*1fd0*/  IADD3 R98, P1, R175, R81, RZ ;  /* 0x00000051af627210 */ /* 0x000fc40007f3e0ff */
[-C--:B------:R-:W-:Y:S01]  /*1fe0*/  LEA.HI.X.SX32 R37, R127, R130.reuse, 0x2, P4 ;  /* 0x000000827f257211 */ /* 0x080fe200020f16ff */
[----:B------:R2:W-:Y:S01]  /*1ff0*/  LDGSTS.E [R165+0x800], [R102.64], P6 ;  /* 0x0080000066a57fae */ /* 0x0005e2000b12184e */
[-C--:B------:R-:W-:Y:S02]  /*2000*/  IADD3 R38, P4, R174, R81.reuse, RZ ;  /* 0x00000051ae267210 */ /* 0x080fe40007f9e0ff */
[-C--:B------:R-:W-:Y:S02]  /*2010*/  LEA.HI.X.SX32 R99, R124, R130.reuse, 0x2, P1 ;  /* 0x000000827c637211 */ /* 0x080fe400008f16ff */
[-C--:B------:R-:W-:Y:S02]  /*2020*/  IADD3 R96, P1, R173, R81.reuse, RZ ;  /* 0x00000051ad607210 */ /* 0x080fe40007f3e0ff */
[----:B------:R-:W-:Y:S01]  /*2030*/  LEA.HI.X.SX32 R39, R125, R130, 0x2, P4 ;  /* 0x000000827d277211 */ /* 0x000fe200020f16ff */
[----:B------:R3:W-:Y:S01]  /*2040*/  LDGSTS.E [R165+0x1000], [R98.64], P3 ;  /* 0x0100000062a57fae */ /* 0x0007e2000992184e */
[----:B------:R-:W-:-:S02]  /*2050*/  IADD3 R44, P4, R172, R81, RZ ;  /* 0x00000051ac2c7210 */ /* 0x000fc40007f9e0ff */
[----:B------:R-:W-:Y:S02]  /*2060*/  LEA.HI.X.SX32 R97, R122, R130, 0x2, P1 ;  /* 0x000000827a617211 */ /* 0x000fe400008f16ff */
[----:B------:R-:W-:Y:S02]  /*2070*/  LEA R46, P1, R3, R78, 0x2 ;  /* 0x0000004e032e7211 */ /* 0x000fe400078210ff */
[----:B------:R-:W-:Y:S02]  /*2080*/  LEA.HI.X.SX32 R45, R123, R130, 0x2, P4 ;  /* 0x000000827b2d7211 */ /* 0x000fe400020f16ff */
[----:B------:R-:W-:Y:S02]  /*2090*/  IADD3 R48, P4, R170, R81, RZ ;  /* 0x00000051aa307210 */ /* 0x000fe40007f9e0ff */
[----:B------:R-:W-:Y:S01]  /*20a0*/  LEA.HI.X.SX32 R47, R3, R80, 0x2, P1 ;  /* 0x00000050032f7211 */ /* 0x000fe200008f16ff */
[----:B---3--:R-:W-:Y:S01]  /*20b0*/  IMAD.WIDE R98, R141, 0x4, R98 ;  /* 0x000000048d627825 */ /* 0x008fe200078e0262 */
[----:B------:R-:W-:-:S02]  /*20c0*/  LEA R50, P1, R41, R78, 0x2 ;  /* 0x0000004e29327211 */ /* 0x000fc400078210ff */
[----:B------:R-:W-:Y:S02]  /*20d0*/  IADD3 R94, P5, R171, R81, RZ ;  /* 0x00000051ab5e7210 */ /* 0x000fe40007fbe0ff */
[----:B------:R-:W-:Y:S02]  /*20e0*/  LEA.HI.X.SX32 R49, R119, R130, 0x2, P4 ;  /* 0x0000008277317211 */ /* 0x000fe400020f16ff */
[----:B------:R-:W-:Y:S02]  /*20f0*/  LEA R52, P4, R43, R78, 0x2 ;  /* 0x0000004e2b347211 */ /* 0x000fe400078810ff */
[----:B------:R-:W-:Y:S02]  /*2100*/  LEA.HI.X.SX32 R51, R41, R80, 0x2, P1 ;  /* 0x0000005029337211 */ /* 0x000fe400008f16ff */
[----:B------:R-:W-:Y:S02]  /*2110*/  LEA.HI.X.SX32 R95, R121, R130, 0x2, P5 ;  /* 0x00000082795f7211 */ /* 0x000fe400028f16ff */
[----:B------:R-:W-:-:S02]  /*2120*/  LEA R56, P1, R105, R78, 0x2 ;  /* 0x0000004e69387211 */ /* 0x000fc400078210ff */
[----:B------:R-:W-:Y:S02]  /*2130*/  LEA R54, P5, R104, R78, 0x2 ;  /* 0x0000004e68367211 */ /* 0x000fe400078a10ff */
[----:B------:R-:W-:Y:S02]  /*2140*/  LEA.HI.X.SX32 R53, R43, R80, 0x2, P4 ;  /* 0x000000502b357211 */ /* 0x000fe400020f16ff */
[----:B------:R-:W-:Y:S02]  /*2150*/  LEA R58, P4, R106, R78, 0x2 ;  /* 0x0000004e6a3a7211 */ /* 0x000fe400078810ff */
[-C--:B------:R-:W-:Y:S02]  /*2160*/  LEA.HI.X.SX32 R57, R105, R80.reuse, 0x2, P1 ;  /* 0x0000005069397211 */ /* 0x080fe400008f16ff */
        /* <DEDUP_REMOVED lines=20> */
[----:B------:R-:W-:Y:S02]  /*22b0*/  ISETP.GE.AND P5, PT, R205, c[0x0][0x180], PT ;  /* 0x00006000cd007a0c */ /* 0x000fe40003fa6270 */
[-C--:B------:R-:W-:Y:S02]  /*22c0*/  LEA.HI.X.SX32 R77, R115, R80.reuse, 0x2, P4 ;  /* 0x00000050734d7211 */ /* 0x080fe400020f16ff */
[----:B------:R-:W-:Y:S02]  /*22d0*/  ISETP.GE.AND P4, PT, R203, c[0x0][0x180], PT ;  /* 0x00006000cb007a0c */ /* 0x000fe40003f86270 */
[----:B------:R-:W-:Y:S02]  /*22e0*/  LEA.HI.X.SX32 R79, R116, R80, 0x2, P1 ;  /* 0x00000050744f7211 */ /* 0x000fe400008f16ff */
[----:B------:R-:W-:Y:S02]  /*22f0*/  ISETP.GE.AND P1, PT, R201, c[0x0][0x180], PT ;  /* 0x00006000c9007a0c */ /* 0x000fe40003f26270 */
[----:B------:R-:W-:-:S02]  /*2300*/  SEL R129, R128, RZ, !P5 ;  /* 0x000000ff80817207 */ /* 0x000fc40006800000 */
[-C--:B------:R-:W-:Y:S02]  /*2310*/  IADD3 R92, P5, R169, R81.reuse, RZ ;  /* 0x00000051a95c7210 */ /* 0x080fe40007fbe0ff */
[----:B------:R-:W-:Y:S02]  /*2320*/  SEL R131, R128, RZ, !P4 ;  /* 0x000000ff80837207 */ /* 0x000fe40006000000 */
[----:B------:R-:W-:Y:S02]  /*2330*/  IADD3 R80, P4, R168, R81, RZ ;  /* 0x00000051a8507210 */ /* 0x000fe40007f9e0ff */
[----:B------:R-:W-:Y:S02]  /*2340*/  SEL R132, R128, RZ, !P1 ;  /* 0x000000ff80847207 */ /* 0x000fe40004800000 */
[----:B------:R-:W-:Y:S02]  /*2350*/  LEA.HI.X.SX32 R93, R120, R130, 0x2, P5 ;  /* 0x00000082785d7211 */ /* 0x000fe400028f16ff */
[----:B------:R-:W-:-:S02]  /*2360*/  ISETP.NE.U32.AND P1, PT, R129, RZ, PT ;  /* 0x000000ff8100720c */ /* 0x000fc40003f25070 */
[----:B------:R-:W-:Y:S02]  /*2370*/  ISETP.NE.U32.AND P5, PT, R131, RZ, PT ;  /* 0x000000ff8300720c */ /* 0x000fe40003fa5070 */
[----:B------:R-:W-:Y:S02]  /*2380*/  ISETP.GE.AND P2, PT, R199, c[0x0][0x180], PT ;  /* 0x00006000c7007a0c */ /* 0x000fe40003f46270 */
[----:B------:R-:W-:Y:S02]  /*2390*/  LEA.HI.X.SX32 R81, R117, R130, 0x2, P4 ;  /* 0x0000008275517211 */ /* 0x000fe400020f16ff */
[----:B------:R-:W-:Y:S02]  /*23a0*/  ISETP.NE.U32.AND P4, PT, R132, RZ, PT ;  /* 0x000000ff8400720c */ /* 0x000fe40003f85070 */
[----:B------:R-:W-:Y:S02]  /*23b0*/  ISETP.GE.AND P6, PT, R197, c[0x0][0x180], PT ;  /* 0x00006000c5007a0c */ /* 0x000fe40003fc6270 */
[----:B------:R-:W-:Y:S01]  /*23c0*/  SEL R129, R128, RZ, !P2 ;  /* 0x000000ff80817207 */ /* 0x000fe20005000000 */
[----:B------:R3:W-:Y:S01]  /*23d0*/  LDGSTS.E [R165+0x1800], [R96.64], P1 ;  /* 0x0180000060a57fae */ /* 0x0007e2000892184e */
[----:B------:R-:W-:-:S02]  /*23e0*/  ISETP.GE.AND P2, PT, R195, c[0x0][0x180], PT ;  /* 0x00006000c3007a0c */ /* 0x000fc40003f46270 */
[C---:B------:R-:W-:Y:S01]  /*23f0*/  SEL R130, R128.reuse, RZ, !P6 ;  /* 0x000000ff80827207 */ /* 0x040fe20007000000 */
[----:B------:R4:W-:Y:S01]  /*2400*/  LDGSTS.E [R165+0x2000], [R94.64], P5 ;  /* 0x020000005ea57fae */ /* 0x0009e2000a92184e */
[----:B------:R-:W-:Y:S02]  /*2410*/  ISETP.NE.U32.AND P3, PT, R129, RZ, PT ;  /* 0x000000ff8100720c */ /* 0x000fe40003f65070 */
[----:B------:R-:W-:Y:S01]  /*2420*/  ISETP.GE.AND P6, PT, R193, c[0x0][0x180], PT ;  /* 0x00006000c1007a0c */ /* 0x000fe20003fc6270 */
[----:B------:R5:W-:Y:S01]  /*2430*/  LDGSTS.E [R165+0x2800], [R92.64], P4 ;  /* 0x028000005ca57fae */ /* 0x000be2000a12184e */
[----:B------:R-:W-:Y:S02]  /*2440*/  SEL R129, R128, RZ, !P2 ;  /* 0x000000ff80817207 */ /* 0x000fe40005000000 */
[----:B------:R-:W-:Y:S02]  /*2450*/  ISETP.NE.U32.AND P2, PT, R130, RZ, PT ;  /* 0x000000ff8200720c */ /* 0x000fe40003f45070 */
[----:B------:R-:W-:-:S02]  /*2460*/  SEL R130, R128, RZ, !P6 ;  /* 0x000000ff80827207 */ /* 0x000fc40007000000 */
[----:B------:R-:W-:Y:S02]  /*2470*/  ISETP.NE.U32.AND P1, PT, R129, RZ, PT ;  /* 0x000000ff8100720c */ /* 0x000fe40003f25070 */
[----:B------:R-:W-:Y:S01]  /*2480*/  ISETP.GE.AND P5, PT, R191, c[0x0][0x180], PT ;  /* 0x00006000bf007a0c */ /* 0x000fe20003fa6270 */
[----:B------:R1:W-:Y:S01]  /*2490*/  LDGSTS.E [R165+0x3000], [R90.64], P3 ;  /* 0x030000005aa57fae */ /* 0x0003e2000992184e */
[----:B------:R-:W-:Y:S02]  /*24a0*/  ISETP.NE.U32.AND P6, PT, R130, RZ, PT ;  /* 0x000000ff8200720c */ /* 0x000fe40003fc5070 */
[----:B------:R-:W-:Y:S02]  /*24b0*/  ISETP.GE.AND P4, PT, R189, c[0x0][0x180], PT ;  /* 0x00006000bd007a0c */ /* 0x000fe40003f86270 */
[----:B------:R-:W-:Y:S01]  /*24c0*/  SEL R129, R128, RZ, !P5 ;  /* 0x000000ff80817207 */ /* 0x000fe20006800000 */
[----:B------:R2:W-:Y:S01]  /*24d0*/  LDGSTS.E [R165+0x3800], [R88.64], P2 ;  /* 0x0380000058a57fae */ /* 0x0005e2000912184e */
[----:B------:R-:W-:-:S02]  /*24e0*/  ISETP.GE.AND P5, PT, R187, c[0x0][0x180], PT ;  /* 0x00006000bb007a0c */ /* 0x000fc40003fa6270 */
[C---:B------:R-:W-:Y:S01]  /*24f0*/  SEL R130, R128.reuse, RZ, !P4 ;  /* 0x000000ff80827207 */ /* 0x040fe20006000000 */
[----:B------:R2:W-:Y:S01]  /*2500*/  LDGSTS.E [R165+0x4000], [R86.64], P1 ;  /* 0x0400000056a57fae */ /* 0x0005e2000892184e */
[----:B------:R-:W-:Y:S01]  /*2510*/  ISETP.GE.AND P4, PT, R185, c[0x0][0x180], PT ;  /* 0x00006000b9007a0c */ /* 0x000fe20003f86270 */
[----:B-1----:R-:W-:Y:S01]  /*2520*/  IMAD.WIDE R90, R141, 0x4, R90 ;  /* 0x000000048d5a7825 */ /* 0x002fe200078e025a */
[----:B------:R-:W-:Y:S01]  /*2530*/  ISETP.NE.U32.AND P3, PT, R129, RZ, PT ;  /* 0x000000ff8100720c */ /* 0x000fe20003f65070 */
[----:B------:R1:W-:Y:S01]  /*2540*/  LDGSTS.E [R165+0x4800], [R84.64], P6 ;  /* 0x0480000054a57fae */ /* 0x0003e2000b12184e */
[----:B------:R-:W-:Y:S02]  /*2550*/  SEL R129, R128, RZ, !P5 ;  /* 0x000000ff80817207 */ /* 0x000fe40006800000 */
[----:B------:R-:W-:Y:S02]  /*2560*/  ISETP.NE.U32.AND P5, PT, R130, RZ, PT ;  /* 0x000000ff8200720c */ /* 0x000fe40003fa5070 */
[----:B------:R-:W-:-:S02]  /*2570*/  SEL R130, R128, RZ, !P4 ;  /* 0x000000ff80827207 */ /* 0x000fc40006000000 */
[----:B------:R-:W-:Y:S02]  /*2580*/  ISETP.NE.U32.AND P2, PT, R129, RZ, PT ;  /* 0x000000ff8100720c */ /* 0x000fe40003f45070 */
[----:B------:R-:W-:Y:S02]  /*2590*/  ISETP.GE.AND P1, PT, R183, c[0x0][0x180], PT ;  /* 0x00006000b7007a0c */ /* 0x000fe40003f26270 */
[----:B------:R-:W-:Y:S01]  /*25a0*/  ISETP.NE.U32.AND P4, PT, R130, RZ, PT ;  /* 0x000000ff8200720c */ /* 0x000fe20003f85070 */
[----:B------:R1:W-:Y:S01]  /*25b0*/  LDGSTS.E [R165+0x5000], [R82.64], P3 ;  /* 0x0500000052a57fae */ /* 0x0003e2000992184e */
[----:B------:R-:W-:Y:S02]  /*25c0*/  ISETP.GE.AND P6, PT, R181, c[0x0][0x180], PT ;  /* 0x00006000b5007a0c */ /* 0x000fe40003fc6270 */
[----:B------:R-:W-:Y:S01]  /*25d0*/  SEL R129, R128, RZ, !P1 ;  /* 0x000000ff80817207 */ /* 0x000fe20004800000 */
[----:B------:R1:W-:Y:S01]  /*25e0*/  LDGSTS.E [R165+0x5800], [R14.64], P5 ;  /* 0x058000000ea57fae */ /* 0x0003e2000a92184e */
[----:B------:R-:W-:-:S02]  /*25f0*/  ISETP.GE.AND P1, PT, R210, c[0x0][0x180], PT ;  /* 0x00006000d2007a0c */ /* 0x000fc40003f26270 */
[----:B------:R-:W-:Y:S01]  /*2600*/  SEL R130, R128, RZ, !P6 ;  /* 0x000000ff80827207 */ /* 0x000fe20007000000 */
[----:B------:R1:W-:Y:S01]  /*2610*/  LDGSTS.E [R165+0x6000], [R18.64], P2 ;  /* 0x0600000012a57fae */ /* 0x0003e2000912184e */
[----:B------:R-:W-:Y:S02]  /*2620*/  ISETP.GE.AND P6, PT, R208, c[0x0][0x180], PT ;  /* 0x00006000d0007a0c */ /* 0x000fe40003fc6270 */
[----:B------:R-:W-:Y:S01]  /*2630*/  ISETP.NE.U32.AND P3, PT, R129, RZ, PT ;  /* 0x000000ff8100720c */ /* 0x000fe20003f65070 */
[----:B------:R1:W-:Y:S01]  /*2640*/  LDGSTS.E [R165+0x6800], [R22.64], P4 ;  /* 0x0680000016a57fae */ /* 0x0003e2000a12184e */
[----:B------:R-:W-:Y:S02]  /*2650*/  SEL R129, R128, RZ, !P1 ;  /* 0x000000ff80817207 */ /* 0x000fe40004800000 */
[----:B------:R-:W-:Y:S02]  /*2660*/  ISETP.NE.U32.AND P1, PT, R130, RZ, PT ;  /* 0x000000ff8200720c */ /* 0x000fe40003f25070 */
[----:B------:R-:W-:-:S02]  /*2670*/  SEL R130, R128, RZ, !P6 ;  /* 0x000000ff80827207 */ /* 0x000fc40007000000 */
[----:B------:R-:W-:Y:S02]  /*2680*/  ISETP.NE.U32.AND P6, PT, R129, RZ, PT ;  /* 0x000000ff8100720c */ /* 0x000fe40003fc5070 */
[----:B------:R-:W-:Y:S02]  /*2690*/  ISETP.GE.AND P2, PT, R206, c[0x0][0x180], PT ;  /* 0x00006000ce007a0c */ /* 0x000fe40003f46270 */
[----:B------:R-:W-:Y:S01]  /*26a0*/  ISETP.GE.AND P4, PT, R204, c[0x0][0x180], PT ;  /* 0x00006000cc007a0c */ /* 0x000fe20003f86270 */
[----:B------:R1:W-:Y:S01]  /*26b0*/  LDGSTS.E [R165+0x7000], [R26.64], P3 ;  /* 0x070000001aa57fae */ /* 0x0003e2000992184e */
[----:B------:R-:W-:Y:S02]  /*26c0*/  SEL R129, R128, RZ, !P2 ;  /* 0x000000ff80817207 */ /* 0x000fe40005000000 */
[----:B------:R-:W-:Y:S01]  /*26d0*/  ISETP.NE.U32.AND P5, PT, R130, RZ, PT ;  /* 0x000000ff8200720c */ /* 0x000fe20003fa5070 */
[----:B------:R1:W-:Y:S01]  /*26e0*/  LDGSTS.E [R165+0x7800], [R30.64], P1 ;  /* 0x078000001ea57fae */ /* 0x0003e2000892184e */
[----:B------:R-:W-:-:S02]  /*26f0*/  SEL R130, R128, RZ, !P4 ;  /* 0x000000ff80827207 */ /* 0x000fc40006000000 */
[----:B------:R-:W-:Y:S01]  /*2700*/  ISETP.NE.U32.AND P4, PT, R129, RZ, PT ;  /* 0x000000ff8100720c */ /* 0x000fe20003f85070 */
[----:B------:R1:W-:Y:S01]  /*2710*/  LDGSTS.E [R164+0x400], [R34.64], P6 ;  /* 0x0040000022a47fae */ /* 0x0003e2000b12184e */
[----:B------:R-:W-:Y:S02]  /*2720*/  ISETP.GE.AND P2, PT, R202, c[0x0][0x180], PT ;  /* 0x00006000ca007a0c */ /* 0x000fe40003f46270 */
[----:B------:R-:W-:Y:S02]  /*2730*/  ISETP.GE.AND P3, PT, R200, c[0x0][0x180], PT ;  /* 0x00006000c8007a0c */ /* 0x000fe40003f66270 */
[----:B------:R-:W-:Y:S02]  /*2740*/  SEL R129, R128, RZ, !P2 ;  /* 0x000000ff80817207 */ /* 0x000fe40005000000 */
[----:B------:R-:W-:Y:S01]  /*2750*/  ISETP.NE.U32.AND P2, PT, R130, RZ, PT ;  /* 0x000000ff8200720c */ /* 0x000fe20003f45070 */
[----:B------:R1:W-:Y:S01]  /*2760*/  LDGSTS.E [R164+0xc00], [R36.64], P5 ;  /* 0x00c0000024a47fae */ /* 0x0003e2000a92184e */
[----:B------:R-:W-:-:S02]  /*2770*/  ISETP.GE.AND P6, PT, R198, c[0x0][0x180], PT ;  /* 0x00006000c6007a0c */ /* 0x000fc40003fc6270 */
[C---:B------:R-:W-:Y:S01]  /*2780*/  SEL R130, R128.reuse, RZ, !P3 ;  /* 0x000000ff80827207 */ /* 0x040fe20005800000 */
[----:B------:R1:W-:Y:S01]  /*2790*/  LDGSTS.E [R164+0x1400], [R38.64], P4 ;  /* 0x0140000026a47fae */ /* 0x0003e2000a12184e */
[----:B------:R-:W-:Y:S02]  /*27a0*/  ISETP.NE.U32.AND P1, PT, R129, RZ, PT ;  /* 0x000000ff8100720c */ /* 0x000fe40003f25070 */
[----:B------:R-:W-:Y:S02]  /*27b0*/  SEL R129, R128, RZ, !P6 ;  /* 0x000000ff80817207 */ /* 0x000fe40007000000 */
[----:B------:R-:W-:Y:S02]  /*27c0*/  ISETP.NE.U32.AND P3, PT, R130, RZ, PT ;  /* 0x000000ff8200720c */ /* 0x000fe40003f65070 */
[----:B------:R-:W-:Y:S01]  /*27d0*/  ISETP.NE.U32.AND P4, PT, R129, RZ, PT ;  /* 0x000000ff8100720c */ /* 0x000fe20003f85070 */
[----:B------:R1:W-:Y:S01]  /*27e0*/  LDGSTS.E [R164+0x1c00], [R44.64], P2 ;  /* 0x01c000002ca47fae */ /* 0x0003e2000912184e */
[----:B------:R-:W-:-:S02]  /*27f0*/  ISETP.GE.AND P5, PT, R196, c[0x0][0x180], PT ;  /* 0x00006000c4007a0c */ /* 0x000fc40003fa6270 */
[----:B------:R-:W-:Y:S02]  /*2800*/  ISETP.GE.AND P6, PT, R194, c[0x0][0x180], PT ;  /* 0x00006000c2007a0c */ /* 0x000fe40003fc6270 */
[----:B------:R-:W-:Y:S01]  /*2810*/  SEL R130, R128, RZ, !P5 ;  /* 0x000000ff80827207 */ /* 0x000fe20006800000 */
[----:B------:R1:W-:Y:S01]  /*2820*/  LDGSTS.E [R164+0x2400], [R48.64], P1 ;  /* 0x0240000030a47fae */ /* 0x0003e2000892184e */
[----:B------:R-:W-:Y:S02]  /*2830*/  ISETP.GE.AND P5, PT, R192, c[0x0][0x180], PT ;  /* 0x00006000c0007a0c */ /* 0x000fe40003fa6270 */
[----:B------:R-:W-:Y:S01]  /*2840*/  SEL R129, R128, RZ, !P6 ;  /* 0x000000ff80817207 */ /* 0x000fe20007000000 */
[----:B------:R1:W-:Y:S01]  /*2850*/  LDGSTS.E [R164+0x2c00], [R80.64], P3 ;  /* 0x02c0000050a47fae */ /* 0x0003e2000992184e */
[----:B------:R-:W-:Y:S02]  /*2860*/  ISETP.NE.U32.AND P6, PT, R130, RZ, PT ;  /* 0x000000ff8200720c */ /* 0x000fe40003fc5070 */
[----:B------:R-:W-:Y:S01]  /*2870*/  SEL R130, R128, RZ, !P5 ;  /* 0x000000ff80827207 */ /* 0x000fe20006800000 */
[----:B------:R1:W-:Y:S01]  /*2880*/  LDGSTS.E [R164+0x3400], [R4.64], P4 ;  /* 0x0340000004a47fae */ /* 0x0003e2000a12184e */
[----:B------:R-:W-:-:S02]  /*2890*/  ISETP.GE.AND P3, PT, R188, c[0x0][0x180], PT ;  /* 0x00006000bc007a0c */ /* 0x000fc40003f66270 */
[----:B------:R-:W-:Y:S02]  /*28a0*/  ISETP.NE.U32.AND P5, PT, R129, RZ, PT ;  /* 0x000000ff8100720c */ /* 0x000fe40003fa5070 */
[----:B------:R-:W-:Y:S02]  /*28b0*/  ISETP.NE.U32.AND P2, PT, R130, RZ, PT ;  /* 0x000000ff8200720c */ /* 0x000fe40003f45070 */
[----:B------:R-:W-:Y:S02]  /*28c0*/  ISETP.GE.AND P4, PT, R186, c[0x0][0x180], PT ;  /* 0x00006000ba007a0c */ /* 0x000fe40003f86270 */
[----:B------:R-:W-:Y:S01]  /*28d0*/  SEL R130, R128, RZ, !P3 ;  /* 0x000000ff80827207 */ /* 0x000fe20005800000 */
[----:B------:R1:W-:Y:S01]  /*28e0*/  LDGSTS.E [R164+0x3c00], [R6.64], P6 ;  /* 0x03c0000006a47fae */ /* 0x0003e2000b12184e */
[----:B------:R-:W-:Y:S02]  /*28f0*/  ISETP.GE.AND P1, PT, R190, c[0x0][0x180], PT ;  /* 0x00006000be007a0c */ /* 0x000fe40003f26270 */
[----:B------:R-:W-:-:S02]  /*2900*/  ISETP.GE.AND P3, PT, R182, c[0x0][0x180], PT ;  /* 0x00006000b6007a0c */ /* 0x000fc40003f66270 */
[----:B------:R-:W-:Y:S01]  /*2910*/  SEL R131, R128, RZ, !P4 ;  /* 0x000000ff80837207 */ /* 0x000fe20006000000 */
[----:B------:R1:W-:Y:S01]  /*2920*/  LDGSTS.E [R164+0x4400], [R8.64], P5 ;  /* 0x0440000008a47fae */ /* 0x0003e2000a92184e */
[----:B------:R-:W-:Y:S02]  /*2930*/  ISETP.GE.AND P4, PT, R180, c[0x0][0x180], PT ;  /* 0x00006000b4007a0c */ /* 0x000fe40003f86270 */
[C---:B------:R-:W-:Y:S01]  /*2940*/  SEL R129, R128.reuse, RZ, !P1 ;  /* 0x000000ff80817207 */ /* 0x040fe20004800000 */
[----:B------:R1:W-:Y:S01]  /*2950*/  LDGSTS.E [R164+0x4c00], [R10.64], P2 ;  /* 0x04c000000aa47fae */ /* 0x0003e2000912184e */
[C---:B------:R-:W-:Y:S02]  /*2960*/  SEL R133, R128.reuse, RZ, !P3 ;  /* 0x000000ff80857207 */ /* 0x040fe40005800000 */
[----:B------:R-:W-:Y:S02]  /*2970*/  ISETP.GE.AND P3, PT, R211, UR8, PT ;  /* 0x00000008d3007c0c */ /* 0x000fe4000bf66270 */
[----:B------:R-:W-:-:S02]  /*2980*/  SEL R134, R128, RZ, !P4 ;  /* 0x000000ff80867207 */ /* 0x000fc40006000000 */
[----:B------:R-:W-:Y:S02]  /*2990*/  ISETP.NE.U32.AND P4, PT, R129, RZ, PT ;  /* 0x000000ff8100720c */ /* 0x000fe40003f85070 */
[----:B------:R-:W-:Y:S02]  /*29a0*/  SEL R129, RZ, 0x4, P3 ;  /* 0x00000004ff817807 */ /* 0x000fe40001800000 */
[----:B------:R-:W-:Y:S02]  /*29b0*/  ISETP.NE.U32.AND P3, PT, R130, RZ, PT ;  /* 0x000000ff8200720c */ /* 0x000fe40003f65070 */
[----:B------:R-:W-:Y:S02]  /*29c0*/  ISETP.GE.AND P1, PT, R184, c[0x0][0x180], PT ;  /* 0x00006000b8007a0c */ /* 0x000fe40003f26270 */
[----:B------:R-:W-:Y:S02]  /*29d0*/  ISETP.NE.U32.AND P5, PT, R131, RZ, PT ;  /* 0x000000ff8300720c */ /* 0x000fe40003fa5070 */
[----:B------:R-:W-:-:S02]  /*29e0*/  SEL R132, R128, RZ, !P1 ;  /* 0x000000ff80847207 */ /* 0x000fc40004800000 */
[----:B------:R-:W-:Y:S01]  /*29f0*/  ISETP.GE.AND P1, PT, R166, c[0x0][0x180], PT ;  /* 0x00006000a6007a0c */ /* 0x000fe20003f26270 */
[----:B------:R1:W-:Y:S01]  /*2a00*/  LDGSTS.E [R164+0x5400], [R12.64], P4 ;  /* 0x054000000ca47fae */ /* 0x0003e2000a12184e */
[----:B------:R-:W-:Y:S02]  /*2a10*/  ISETP.GE.AND P6, PT, R209, UR8, PT ;  /* 0x00000008d1007c0c */ /* 0x000fe4000bfc6270 */
[----:B------:R-:W-:Y:S01]  /*2a20*/  SEL R128, R128, RZ, !P1 ;  /* 0x000000ff80807207 */ /* 0x000fe20004800000 */
[----:B------:R1:W-:Y:S01]  /*2a30*/  LDGSTS.E [R164+0x5c00], [R16.64], P3 ;  /* 0x05c0000010a47fae */ /* 0x0003e2000992184e */
[----:B------:R-:W-:Y:S02]  /*2a40*/  PLOP3.LUT P1, PT, PT, PT, UP1, 0x80, 0x0 ;  /* 0x000000000000781c */ /* 0x000fe40003f2f018 */
[----:B------:R-:W-:Y:S01]  /*2a50*/  ISETP.NE.U32.AND P2, PT, R132, RZ, PT ;  /* 0x000000ff8400720c */ /* 0x000fe20003f45070 */
[----:B------:R1:W-:Y:S01]  /*2a60*/  LDGSTS.E [R164+0x6400], [R20.64], P5 ;  /* 0x0640000014a47fae */ /* 0x0003e2000a92184e */
[----:B------:R-:W-:-:S02]  /*2a70*/  ISETP.NE.U32.AND P4, PT, R133, RZ, PT ;  /* 0x000000ff8500720c */ /* 0x000fc40003f85070 */
[----:B------:R-:W-:Y:S02]  /*2a80*/  ISETP.NE.U32.AND P3, PT, R134, RZ, PT ;  /* 0x000000ff8600720c */ /* 0x000fe40003f65070 */
[----:B------:R-:W-:Y:S02]  /*2a90*/  SEL R129, R129, RZ, P1 ;  /* 0x000000ff81817207 */ /* 0x000fe40000800000 */
[----:B------:R-:W-:Y:S02]  /*2aa0*/  PLOP3.LUT P1, PT, PT, PT, UP1, 0x80, 0x0 ;  /* 0x000000000000781c */ /* 0x000fe40003f2f018 */
[----:B------:R-:W-:Y:S02]  /*2ab0*/  SEL R130, RZ, 0x4, P6 ;  /* 0x00000004ff827807 */ /* 0x000fe40003000000 */
[----:B------:R-:W-:Y:S01]  /*2ac0*/  ISETP.NE.U32.AND P5, PT, R128, RZ, PT ;  /* 0x000000ff8000720c */ /* 0x000fe20003fa5070 */
[----:B------:R1:W-:Y:S01]  /*2ad0*/  LDGSTS.E [R164+0x6c00], [R24.64], P2 ;  /* 0x06c0000018a47fae */ /* 0x0003e2000912184e */
[----:B------:R-:W-:-:S02]  /*2ae0*/  ISETP.GE.AND P6, PT, R207, UR8, PT ;  /* 0x00000008cf007c0c */ /* 0x000fc4000bfc6270 */
[----:B------:R-:W-:Y:S01]  /*2af0*/  SEL R130, R130, RZ, P1 ;  /* 0x000000ff82827207 */ /* 0x000fe20000800000 */
[----:B------:R1:W-:Y:S01]  /*2b00*/  LDGSTS.E [R164+0x7400], [R28.64], P4 ;  /* 0x074000001ca47fae */ /* 0x0003e2000a12184e */
[----:B------:R-:W-:Y:S02]  /*2b10*/  PLOP3.LUT P1, PT, PT, PT, UP1, 0x80, 0x0 ;  /* 0x000000000000781c */ /* 0x000fe40003f2f018 */
[----:B------:R-:W-:Y:S01]  /*2b20*/  SEL R131, RZ, 0x4, P6 ;  /* 0x00000004ff837807 */ /* 0x000fe20003000000 */
[----:B------:R1:W-:Y:S01]  /*2b30*/  LDGSTS.E [R164+0x7c00], [R32.64], P3 ;  /* 0x07c0000020a47fae */ /* 0x0003e2000992184e */
[----:B------:R-:W-:Y:S02]  /*2b40*/  ISETP.GE.AND P6, PT, R205, UR8, PT ;  /* 0x00000008cd007c0c */ /* 0x000fe4000bfc6270 */
[----:B------:R-:W-:Y:S01]  /*2b50*/  SEL R131, R131, RZ, P1 ;  /* 0x000000ff83837207 */ /* 0x000fe20000800000 */
[----:B------:R-:W0:Y:S01]  /*2b60*/  LDGDEPBAR ;  /* 0x00000000000079af */ /* 0x000e220000000000 */
[----:B------:R-:W-:-:S02]  /*2b70*/  PLOP3.LUT P1, PT, PT, PT, UP1, 0x80, 0x0 ;  /* 0x000000000000781c */ /* 0x000fc40003f2f018 */
[----:B------:R-:W-:Y:S01]  /*2b80*/  SEL R132, RZ, 0x4, P6 ;  /* 0x00000004ff847807 */ /* 0x000fe20003000000 */
[----:B------:R1:W-:Y:S01]  /*2b90*/  LDGSTS.E [R163+0x10000], [R46.64], P5 ;  /* 0x100000002ea37fae */ /* 0x0003e2000a92184e */
[----:B------:R-:W-:Y:S02]  /*2ba0*/  ISETP.GE.AND P6, PT, R203, UR8, PT ;  /* 0x00000008cb007c0c */ /* 0x000fe4000bfc6270 */
[----:B------:R-:W-:Y:S01]  /*2bb0*/  SEL R132, R132, RZ, P1 ;  /* 0x000000ff84847207 */ /* 0x000fe20000800000 */
[----:B------:R1:W-:Y:S01]  /*2bc0*/  LDGSTS.E [R163+0x10800], [R52.64], P5 ;  /* 0x1080000034a37fae */ /* 0x0003e2000a92184e */
[----:B------:R-:W-:Y:S02]  /*2bd0*/  PLOP3.LUT P1, PT, PT, PT, UP1, 0x80, 0x0 ;  /* 0x000000000000781c */ /* 0x000fe40003f2f018 */
[----:B------:R-:W-:Y:S01]  /*2be0*/  SEL R133, RZ, 0x4, P6 ;  /* 0x00000004ff857807 */ /* 0x000fe20003000000 */
        /* <DEDUP_REMOVED lines=9> */
[----:B------:R1:W-:Y:S01]  /*2c80*/  LDGSTS.E [R163+0x12800], [R68.64], P5 ;  /* 0x1280000044a37fae */ /* 0x0003e2000a92184e */
[----:B------:R-:W-:-:S02]  /*2c90*/  PLOP3.LUT P1, PT, PT, PT, UP1, 0x80, 0x0 ;  /* 0x000000000000781c */ /* 0x000fc40003f2f018 */
[----:B------:R-:W-:Y:S01]  /*2ca0*/  SEL R128, RZ, 0x4, P6 ;  /* 0x00000004ff807807 */ /* 0x000fe20003000000 */
[----:B------:R1:W-:Y:S01]  /*2cb0*/  LDGSTS.E [R163+0x13000], [R72.64], P5 ;  /* 0x1300000048a37fae */ /* 0x0003e2000a92184e */
[----:B------:R-:W-:Y:S02]  /*2cc0*/  ISETP.GE.AND P6, PT, R197, UR8, PT ;  /* 0x00000008c5007c0c */ /* 0x000fe4000bfc6270 */
[----:B------:R-:W-:Y:S01]  /*2cd0*/  ISETP.NE.U32.AND P2, PT, R129, RZ, PT ;  /* 0x000000ff8100720c */ /* 0x000fe20003f45070 */
[----:B------:R1:W-:Y:S01]  /*2ce0*/  LDGSTS.E [R163+0x13800], [R76.64], P5 ;  /* 0x138000004ca37fae */ /* 0x0003e2000a92184e */
[----:B------:R-:W-:Y:S02]  /*2cf0*/  SEL R128, R128, RZ, P1 ;  /* 0x000000ff80807207 */ /* 0x000fe40000800000 */
[----:B------:R-:W-:Y:S01]  /*2d00*/  PLOP3.LUT P1, PT, PT, PT, UP1, 0x80, 0x0 ;  /* 0x000000000000781c */ /* 0x000fe20003f2f018 */
[----:B------:R1:W-:Y:S01]  /*2d10*/  LDGSTS.E [R162+0x10400], [R50.64], P5 ;  /* 0x1040000032a27fae */ /* 0x0003e2000a92184e */
[----:B------:R-:W-:-:S02]  /*2d20*/  SEL R129, RZ, 0x4, P6 ;  /* 0x00000004ff817807 */ /* 0x000fc40003000000 */
[----:B------:R-:W-:Y:S01]  /*2d30*/  ISETP.GE.AND P6, PT, R195, UR8, PT ;  /* 0x00000008c3007c0c */ /* 0x000fe2000bfc6270 */
[----:B------:R1:W-:Y:S01]  /*2d40*/  LDGSTS.E [R162+0x10c00], [R54.64], P5 ;  /* 0x10c0000036a27fae */ /* 0x0003e2000a92184e */
[----:B------:R-:W-:Y:S02]  /*2d50*/  ISETP.NE.U32.AND P4, PT, R130, RZ, PT ;  /* 0x000000ff8200720c */ /* 0x000fe40003f85070 */
        /* <DEDUP_REMOVED lines=11> */
[----:B------:R-:W-:Y:S01]  /*2e10*/  ISETP.NE.U32.AND P6, PT, R131, RZ, PT ;  /* 0x000000ff8300720c */ /* 0x000fe20003fc5070 */
[----:B------:R-:W-:Y:S01]  /*2e20*/  IMAD.U32 R131, RZ, RZ, UR6 ;  /* 0x00000006ff837e24 */ /* 0x000fe2000f8e00ff */
[----:B------:R-:W-:Y:S01]  /*2e30*/  SEL R135, R135, RZ, P1 ;  /* 0x000000ff87877207 */ /* 0x000fe20000800000 */
[----:B------:R1:W-:Y:S01]  /*2e40*/  LDGSTS.E [R162+0x13400], [R74.64], P5 ;  /* 0x134000004aa27fae */ /* 0x0003e2000a92184e */
[----:B------:R-:W-:Y:S01]  /*2e50*/  ISETP.NE.U32.AND P1, PT, R133, RZ, PT ;  /* 0x000000ff8500720c */ /* 0x000fe20003f25070 */
[----:B------:R-:W-:Y:S01]  /*2e60*/  IMAD.U32 R133, RZ, RZ, UR6 ;  /* 0x00000006ff857e24 */ /* 0x000fe2000f8e00ff */
[----:B------:R-:W-:Y:S01]  /*2e70*/  ISETP.NE.U32.AND P3, PT, R132, RZ, PT ;  /* 0x000000ff8400720c */ /* 0x000fe20003f65070 */
[----:B------:R1:W-:Y:S01]  /*2e80*/  LDGSTS.E [R162+0x13c00], [R78.64], P5 ;  /* 0x13c000004ea27fae */ /* 0x0003e2000a92184e */
[----:B------:R-:W-:Y:S01]  /*2e90*/  IMAD.WIDE R100, R131, 0x4, R100 ;  /* 0x0000000483647825 */ /* 0x000fe200078e0264 */
[----:B------:R-:W-:-:S02]  /*2ea0*/  ISETP.NE.U32.AND P5, PT, R134, RZ, PT ;  /* 0x000000ff8600720c */ /* 0x000fc40003fa5070 */
[----:B------:R-:W0:Y:S01]  /*2eb0*/  LDGDEPBAR ;  /* 0x00000000000079af */ /* 0x000e220000000000 */
[----:B--2---:R-:W-:-:S03]  /*2ec0*/  IMAD.WIDE R102, R133, 0x4, R102 ;  /* 0x0000000485667825 */ /* 0x004fc600078e0266 */
[----:B------:R-:W-:Y:S01]  /*2ed0*/  BAR.SYNC.DEFER_BLOCKING 0x0 ;  /* 0x0000000000007b1d */ /* 0x000fe20000010000 */
[----:B----4-:R-:W-:-:S04]  /*2ee0*/  IMAD.WIDE R94, R131, 0x4, R94 ;  /* 0x00000004835e7825 */ /* 0x010fc800078e025e */
[----:B-----5:R-:W-:Y:S02]  /*2ef0*/  IMAD.WIDE R92, R133, 0x4, R92 ;  /* 0x00000004855c7825 */ /* 0x020fe400078e025c */
[----:B------:R-:W-:Y:S01]  /*2f00*/  CS2R R132, SRZ ;  /* 0x0000000000847805 */ /* 0x000fe2000001ff00 */
[----:B------:R-:W-:Y:S01]  /*2f10*/  @!PT LDS RZ, [RZ] ;  /* 0x00000000fffff984 */ /* 0x000fe20000000800 */
[----:B------:R-:W-:Y:S01]  /*2f20*/  @!PT LDS RZ, [RZ] ;  /* 0x00000000fffff984 */ /* 0x000fe20000000800 */
[----:B------:R-:W-:Y:S01]  /*2f30*/  @!PT LDS RZ, [RZ] ;  /* 0x00000000fffff984 */ /* 0x000fe20000000800 */
[----:B------:R2:W-:Y:S01]  /*2f40*/  LDGSTS.E [R165+0x8000], [R100.64], P2 ;  /* 0x0800000064a57fae */ /* 0x0005e2000912184e */
[----:B------:R-:W-:-:S03]  /*2f50*/  ISETP.NE.U32.AND P2, PT, R128, RZ, PT ;  /* 0x000000ff8000720c */ /* 0x000fc60003f45070 */
[----:B------:R4:W-:Y:S01]  /*2f60*/  LDGSTS.E [R165+0x8800], [R102.64], P4 ;  /* 0x0880000066a57fae */ /* 0x0009e2000a12184e */
[----:B------:R-:W-:Y:S01]  /*2f70*/  ISETP.NE.U32.AND P4, PT, R129, RZ, PT ;  /* 0x000000ff8100720c */ /* 0x000fe20003f85070 */
[----:B------:R-:W-:Y:S02]  /*2f80*/  IMAD.U32 R129, RZ, RZ, UR6 ;  /* 0x00000006ff817e24 */ /* 0x000fe4000f8e00ff */
[----:B------:R5:W-:Y:S01]  /*2f90*/  LDGSTS.E [R165+0x9000], [R98.64], P6 ;  /* 0x0900000062a57fae */ /* 0x000be2000b12184e */
[----:B------:R-:W-:Y:S01]  /*2fa0*/  ISETP.NE.U32.AND P6, PT, R130, RZ, PT ;  /* 0x000000ff8200720c */ /* 0x000fe20003fc5070 */
[----:B---3--:R-:W-:Y:S01]  /*2fb0*/  IMAD.WIDE R96, R129, 0x4, R96 ;  /* 0x0000000481607825 */ /* 0x008fe200078e0260 */
[----:B------:R-:W-:Y:S01]  /*2fc0*/  CS2R R130, SRZ ;  /* 0x0000000000827805 */ /* 0x000fe2000001ff00 */
[----:B------:R-:W-:Y:S02]  /*2fd0*/  CS2R R128, SRZ ;  /* 0x0000000000807805 */ /* 0x000fe4000001ff00 */
[----:B--2---:R-:W-:Y:S01]  /*2fe0*/  IMAD.U32 R101, RZ, RZ, UR6 ;  /* 0x00000006ff657e24 */ /* 0x004fe2000f8e00ff */
[----:B------:R2:W-:Y:S01]  /*2ff0*/  LDGSTS.E [R165+0x9800], [R96.64], P3 ;  /* 0x0980000060a57fae */ /* 0x0005e2000992184e */
[----:B------:R-:W-:-:S02]  /*3000*/  ISETP.NE.U32.AND P3, PT, R135, RZ, PT ;  /* 0x000000ff8700720c */ /* 0x000fc40003f65070 */
[----:B------:R-:W-:Y:S01]  /*3010*/  IMAD.WIDE R88, R101, 0x4, R88 ;  /* 0x0000000465587825 */ /* 0x000fe200078e0258 */
[----:B------:R4:W-:Y:S01]  /*3020*/  LDGSTS.E [R165+0xa000], [R94.64], P1 ;  /* 0x0a0000005ea57fae */ /* 0x0009e2000892184e */
[----:B------:R-:W-:Y:S01]  /*3030*/  ISETP.GE.AND P1, PT, R191, UR8, PT ;  /* 0x00000008bf007c0c */ /* 0x000fe2000bf26270 */
[----:B------:R-:W-:Y:S02]  /*3040*/  CS2R R134, SRZ ;  /* 0x0000000000867805 */ /* 0x000fe4000001ff00 */
[----:B------:R3:W-:Y:S01]  /*3050*/  LDGSTS.E [R165+0xa800], [R92.64], P5 ;  /* 0x0a8000005ca57fae */ /* 0x0007e2000a92184e */
[----:B------:R-:W-:Y:S02]  /*3060*/  ISETP.GE.AND P5, PT, R189, UR8, PT ;  /* 0x00000008bd007c0c */ /* 0x000fe4000bfa6270 */
[----:B-----5:R-:W-:Y:S01]  /*3070*/  SEL R98, RZ, 0x4, P1 ;  /* 0x00000004ff627807 */ /* 0x020fe20000800000 */
[----:B------:R5:W-:Y:S01]  /*3080*/  LDGSTS.E [R165+0xb000], [R90.64], P2 ;  /* 0x0b0000005aa57fae */ /* 0x000be2000912184e */
[----:B------:R-:W-:-:S02]  /*3090*/  PLOP3.LUT P2, PT, PT, PT, UP1, 0x80, 0x0 ;  /* 0x000000000000781c */ /* 0x000fc40003f4f018 */
[----:B------:R-:W-:Y:S01]  /*30a0*/  PLOP3.LUT P1, PT, PT, PT, UP1, 0x80, 0x0 ;  /* 0x000000000000781c */ /* 0x000fe20003f2f018 */
[----:B------:R4:W-:Y:S01]  /*30b0*/  LDGSTS.E [R165+0xb800], [R88.64], P4 ;  /* 0x0b80000058a57fae */ /* 0x0009e2000a12184e */
[----:B------:R-:W-:Y:S02]  /*30c0*/  ISETP.GE.AND P4, PT, R187, UR8, PT ;  /* 0x00000008bb007c0c */ /* 0x000fe4000bf86270 */
[----:B--2---:R-:W-:Y:S01]  /*30d0*/  SEL R96, RZ, 0x4, P5 ;  /* 0x00000004ff607807 */ /* 0x004fe20002800000 */
[----:B---3--:R-:W-:Y:S01]  /*30e0*/  IMAD.U32 R93, RZ, RZ, UR6 ;  /* 0x00000006ff5d7e24 */ /* 0x008fe2000f8e00ff */
[----:B------:R-:W-:Y:S02]  /*30f0*/  SEL R98, R98, RZ, P2 ;  /* 0x000000ff62627207 */ /* 0x000fe40001000000 */
[----:B------:R-:W-:Y:S01]  /*3100*/  ISETP.GE.AND P5, PT, R185, UR8, PT ;  /* 0x00000008b9007c0c */ /* 0x000fe2000bfa6270 */
[----:B-----5:R-:W-:Y:S01]  /*3110*/  IMAD.U32 R91, RZ, RZ, UR6 ;  /* 0x00000006ff5b7e24 */ /* 0x020fe2000f8e00ff */
[----:B------:R-:W-:Y:S01]  /*3120*/  SEL R90, RZ, 0x4, P4 ;  /* 0x00000004ff5a7807 */ /* 0x000fe20002000000 */
[----:B-1----:R-:W-:Y:S01]  /*3130*/  IMAD.WIDE R82, R93, 0x4, R82 ;  /* 0x000000045d527825 */ /* 0x002fe200078e0252 */
[----:B------:R-:W-:-:S02]  /*3140*/  SEL R96, R96, RZ, P1 ;  /* 0x000000ff60607207 */ /* 0x000fc40000800000 */
[----:B------:R-:W-:Y:S01]  /*3150*/  ISETP.NE.U32.AND P4, PT, R98, RZ, PT ;  /* 0x000000ff6200720c */ /* 0x000fe20003f85070 */
[----:B----4-:R-:W-:Y:S01]  /*3160*/  IMAD.U32 R89, RZ, RZ, UR6 ;  /* 0x00000006ff597e24 */ /* 0x010fe2000f8e00ff */
[----:B------:R-:W-:Y:S01]  /*3170*/  SEL R88, RZ, 0x4, P5 ;  /* 0x00000004ff587807 */ /* 0x000fe20002800000 */
[----:B------:R-:W-:Y:S01]  /*3180*/  IMAD.WIDE R84, R91, 0x4, R84 ;  /* 0x000000045b547825 */ /* 0x000fe200078e0254 */
[----:B------:R-:W-:Y:S02]  /*3190*/  PLOP3.LUT P1, PT, PT, PT, UP1, 0x80, 0x0 ;  /* 0x000000000000781c */ /* 0x000fe40003f2f018 */
[----:B------:R-:W-:Y:S01]  /*31a0*/  ISETP.NE.U32.AND P5, PT, R96, RZ, PT ;  /* 0x000000ff6000720c */ /* 0x000fe20003fa5070 */
[C---:B------:R-:W-:Y:S01]  /*31b0*/  IMAD.WIDE R86, R89.reuse, 0x4, R86 ;  /* 0x0000000459567825 */ /* 0x040fe200078e0256 */
[----:B------:R-:W-:Y:S02]  /*31c0*/  SEL R88, R88, RZ, P1 ;  /* 0x000000ff58587207 */ /* 0x000fe40000800000 */
[----:B------:R-:W-:Y:S01]  /*31d0*/  PLOP3.LUT P2, PT, PT, PT, UP1, 0x80, 0x0 ;  /* 0x000000000000781c */ /* 0x000fe20003f4f018 */
[----:B------:R-:W-:Y:S01]  /*31e0*/  IMAD.WIDE R14, R89, 0x4, R14 ;  /* 0x00000004590e7825 */ /* 0x000fe200078e020e */
[----:B------:R1:W-:Y:S01]  /*31f0*/  LDGSTS.E [R165+0xc000], [R86.64], P6 ;  /* 0x0c00000056a57fae */ /* 0x0003e2000b12184e */
[----:B------:R-:W-:-:S02]  /*3200*/  ISETP.GE.AND P6, PT, R183, UR8, PT ;  /* 0x00000008b7007c0c */ /* 0x000fc4000bfc6270 */
[----:B------:R-:W-:Y:S01]  /*3210*/  ISETP.NE.U32.AND P1, PT, R88, RZ, PT ;  /* 0x000000ff5800720c */ /* 0x000fe20003f25070 */
[----:B------:R2:W-:Y:S01]  /*3220*/  LDGSTS.E [R165+0xc800], [R84.64], P3 ;  /* 0x0c80000054a57fae */ /* 0x0005e2000992184e */
[----:B------:R-:W-:Y:S02]  /*3230*/  PLOP3.LUT P3, PT, PT, PT, UP1, 0x80, 0x0 ;  /* 0x000000000000781c */ /* 0x000fe40003f6f018 */
[----:B------:R-:W-:Y:S01]  /*3240*/  SEL R88, RZ, 0x4, P6 ;  /* 0x00000004ff587807 */ /* 0x000fe20003000000 */
[----:B------:R3:W-:Y:S01]  /*3250*/  LDGSTS.E [R165+0xd000], [R82.64], P4 ;  /* 0x0d00000052a57fae */ /* 0x0007e2000a12184e */
[----:B------:R-:W-:Y:S02]  /*3260*/  ISETP.GE.AND P4, PT, R181, UR8, PT ;  /* 0x00000008b5007c0c */ /* 0x000fe4000bf86270 */
[----:B------:R-:W-:Y:S01]  /*3270*/  SEL R90, R90, RZ, P2 ;  /* 0x000000ff5a5a7207 */ /* 0x000fe20001000000 */
[----:B------:R4:W-:Y:S01]  /*3280*/  LDGSTS.E [R165+0xd800], [R14.64], P5 ;  /* 0x0d8000000ea57fae */ /* 0x0009e2000a92184e */
[----:B------:R-:W-:-:S02]  /*3290*/  SEL R88, R88, RZ, P3 ;  /* 0x000000ff58587207 */ /* 0x000fc40001800000 */
[----:B------:R-:W-:Y:S01]  /*32a0*/  PLOP3.LUT P3, PT, PT, PT, UP1, 0x80, 0x0 ;  /* 0x000000000000781c */ /* 0x000fe20003f6f018 */
[----:B--2---:R-:W-:Y:S01]  /*32b0*/  IMAD.U32 R85, RZ, RZ, UR6 ;  /* 0x00000006ff557e24 */ /* 0x004fe2000f8e00ff */
[----:B-1----:R-:W-:Y:S02]  /*32c0*/  SEL R86, RZ, 0x4, P4 ;  /* 0x00000004ff567807 */ /* 0x002fe40002000000 */
[----:B------:R-:W-:Y:S01]  /*32d0*/  ISETP.GE.AND P5, PT, R210, UR8, PT ;  /* 0x00000008d2007c0c */ /* 0x000fe2000bfa6270 */
[----:B---3--:R-:W-:Y:S01]  /*32e0*/  IMAD.U32 R83, RZ, RZ, UR6 ;  /* 0x00000006ff537e24 */ /* 0x008fe2000f8e00ff */
[----:B------:R-:W-:Y:S01]  /*32f0*/  ISETP.NE.U32.AND P2, PT, R90, RZ, PT ;  /* 0x000000ff5a00720c */ /* 0x000fe20003f45070 */
[----:B------:R-:W-:Y:S01]  /*3300*/  IMAD.WIDE R26, R85, 0x4, R26 ;  /* 0x00000004551a7825 */ /* 0x000fe200078e021a */
[----:B------:R-:W-:Y:S02]  /*3310*/  PLOP3.LUT P6, PT, PT, PT, UP1, 0x80, 0x0 ;  /* 0x000000000000781c */ /* 0x000fe40003fcf018 */
[----:B------:R-:W-:Y:S01]  /*3320*/  SEL R86, R86, RZ, P3 ;  /* 0x000000ff56567207 */ /* 0x000fe20001800000 */
[----:B------:R-:W-:Y:S01]  /*3330*/  IMAD.WIDE R18, R83, 0x4, R18 ;  /* 0x0000000453127825 */ /* 0x000fe200078e0212 */
[----:B------:R-:W-:-:S02]  /*3340*/  SEL R84, RZ, 0x4, P5 ;  /* 0x00000004ff547807 */ /* 0x000fc40002800000 */
[----:B------:R-:W-:Y:S01]  /*3350*/  ISETP.GE.AND P3, PT, R208, UR8, PT ;  /* 0x00000008d0007c0c */ /* 0x000fe2000bf66270 */
[C---:B------:R-:W-:Y:S01]  /*3360*/  IMAD.WIDE R22, R83.reuse, 0x4, R22 ;  /* 0x0000000453167825 */ /* 0x040fe200078e0216 */
[----:B------:R-:W-:Y:S02]  /*3370*/  ISETP.NE.U32.AND P4, PT, R88, RZ, PT ;  /* 0x000000ff5800720c */ /* 0x000fe40003f85070 */
[----:B------:R-:W-:Y:S01]  /*3380*/  SEL R84, R84, RZ, P6 ;  /* 0x000000ff54547207 */ /* 0x000fe20003000000 */
[----:B------:R1:W-:Y:S01]  /*3390*/  LDGSTS.E [R165+0xe000], [R18.64], P2 ;  /* 0x0e00000012a57fae */ /* 0x0003e2000912184e */
[----:B------:R-:W-:Y:S01]  /*33a0*/  PLOP3.LUT P6, PT, PT, PT, UP1, 0x80, 0x0 ;  /* 0x000000000000781c */ /* 0x000fe20003fcf018 */
[----:B------:R-:W-:Y:S01]  /*33b0*/  IMAD.WIDE R30, R83, 0x4, R30 ;  /* 0x00000004531e7825 */ /* 0x000fe200078e021e */
[----:B----4-:R-:W-:Y:S01]  /*33c0*/  SEL R14, RZ, 0x4, P3 ;  /* 0x00000004ff0e7807 */ /* 0x010fe20001800000 */
[----:B------:R2:W-:Y:S01]  /*33d0*/  LDGSTS.E [R165+0xe800], [R22.64], P1 ;  /* 0x0e80000016a57fae */ /* 0x0005e2000892184e */
[----:B------:R-:W-:-:S02]  /*33e0*/  ISETP.GE.AND P3, PT, R206, UR8, PT ;  /* 0x00000008ce007c0c */ /* 0x000fc4000bf66270 */
[----:B------:R-:W-:Y:S02]  /*33f0*/  SEL R14, R14, RZ, P6 ;  /* 0x000000ff0e0e7207 */ /* 0x000fe40003000000 */
[----:B------:R-:W-:Y:S01]  /*3400*/  PLOP3.LUT P6, PT, PT, PT, UP1, 0x80, 0x0 ;  /* 0x000000000000781c */ /* 0x000fe20003fcf018 */
[----:B------:R3:W-:Y:S01]  /*3410*/  LDGSTS.E [R165+0xf000], [R26.64], P4 ;  /* 0x0f0000001aa57fae */ /* 0x0007e2000a12184e */
[----:B------:R-:W-:Y:S01]  /*3420*/  SEL R15, RZ, 0x4, P3 ;  /* 0x00000004ff0f7807 */ /* 0x000fe20001800000 */
[----:B-1----:R-:W-:Y:S01]  /*3430*/  IMAD.U32 R19, RZ, RZ, UR6 ;  /* 0x00000006ff137e24 */ /* 0x002fe2000f8e00ff */
[----:B------:R-:W-:Y:S02]  /*3440*/  ISETP.NE.U32.AND P5, PT, R86, RZ, PT ;  /* 0x000000ff5600720c */ /* 0x000fe40003fa5070 */
[----:B------:R-:W-:Y:S01]  /*3450*/  ISETP.GE.AND P1, PT, R204, UR8, PT ;  /* 0x00000008cc007c0c */ /* 0x000fe2000bf26270 */
[----:B--2---:R-:W-:Y:S01]  /*3460*/  IMAD.U32 R23, RZ, RZ, UR6 ;  /* 0x00000006ff177e24 */ /* 0x004fe2000f8e00ff */
[----:B------:R-:W-:Y:S01]  /*3470*/  SEL R15, R15, RZ, P6 ;  /* 0x000000ff0f0f7207 */ /* 0x000fe20003000000 */
[----:B------:R-:W-:Y:S01]  /*3480*/  IMAD.WIDE R36, R19, 0x4, R36 ;  /* 0x0000000413247825 */ /* 0x000fe200078e0224 */
[----:B------:R-:W-:Y:S01]  /*3490*/  ISETP.NE.U32.AND P3, PT, R84, RZ, PT ;  /* 0x000000ff5400720c */ /* 0x000fe20003f65070 */
[----:B------:R-:W-:Y:S01]  /*34a0*/  CS2R R86, SRZ ;  /* 0x0000000000567805 */ /* 0x000fe2000001ff00 */
[----:B------:R-:W-:Y:S01]  /*34b0*/  ISETP.NE.U32.AND P6, PT, R14, RZ, PT ;  /* 0x000000ff0e00720c */ /* 0x000fe20003fc5070 */
[----:B---3--:R-:W-:Y:S01]  /*34c0*/  IMAD.U32 R27, RZ, RZ, UR6 ;  /* 0x00000006ff1b7e24 */ /* 0x008fe2000f8e00ff */
[----:B------:R-:W-:Y:S01]  /*34d0*/  PLOP3.LUT P4, PT, PT, PT, UP1, 0x80, 0x0 ;  /* 0x000000000000781c */ /* 0x000fe20003f8f018 */
[----:B------:R-:W-:Y:S01]  /*34e0*/  IMAD.WIDE R38, R23, 0x4, R38 ;  /* 0x0000000417267825 */ /* 0x000fe200078e0226 */
[----:B------:R-:W-:Y:S01]  /*34f0*/  SEL R14, RZ, 0x4, P1 ;  /* 0x00000004ff0e7807 */ /* 0x000fe20000800000 */
[----:B------:R1:W-:Y:S01]  /*3500*/  LDGSTS.E [R165+0xf800], [R30.64], P5 ;  /* 0x0f8000001ea57fae */ /* 0x0003e2000a92184e */
[----:B------:R-:W-:Y:S01]  /*3510*/  ISETP.NE.U32.AND P2, PT, R15, RZ, PT ;  /* 0x000000ff0f00720c */ /* 0x000fe20003f45070 */
[----:B------:R-:W-:Y:S01]  /*3520*/  IMAD.U32 R15, RZ, RZ, UR6 ;  /* 0x00000006ff0f7e24 */ /* 0x000fe2000f8e00ff */
[----:B------:R-:W-:Y:S01]  /*3530*/  ISETP.GE.AND P1, PT, R202, UR8, PT ;  /* 0x00000008ca007c0c */ /* 0x000fe2000bf26270 */
[----:B------:R-:W-:Y:S01]  /*3540*/  IMAD.WIDE R44, R27, 0x4, R44 ;  /* 0x000000041b2c7825 */ /* 0x000fe200078e022c */
[----:B------:R-:W-:Y:S01]  /*3550*/  SEL R14, R14, RZ, P4 ;  /* 0x000000ff0e0e7207 */ /* 0x000fe20002000000 */
[----:B------:R-:W-:Y:S01]  /*3560*/  CS2R R84, SRZ ;  /* 0x0000000000547805 */ /* 0x000fe2000001ff00 */
[----:B------:R-:W-:Y:S01]  /*3570*/  PLOP3.LUT P4, PT, PT, PT, UP1, 0x80, 0x0 ;  /* 0x000000000000781c */ /* 0x000fe20003f8f018 */
[----:B------:R-:W-:Y:S01]  /*3580*/  IMAD.WIDE R34, R15, 0x4, R34 ;  /* 0x000000040f227825 */ /* 0x000fe200078e0222 */
[----:B------:R-:W-:-:S02]  /*3590*/  SEL R15, RZ, 0x4, P1 ;  /* 0x00000004ff0f7807 */ /* 0x000fc40000800000 */
[----:B------:R-:W-:Y:S01]  /*35a0*/  ISETP.NE.U32.AND P1, PT, R14, RZ, PT ;  /* 0x000000ff0e00720c */ /* 0x000fe20003f25070 */
[----:B------:R-:W-:Y:S01]  /*35b0*/  IMAD.WIDE R48, R19, 0x4, R48 ;  /* 0x0000000413307825 */ /* 0x000fe200078e0230 */
[----:B------:R-:W-:Y:S01]  /*35c0*/  ISETP.GE.AND P5, PT, R200, UR8, PT ;  /* 0x00000008c8007c0c */ /* 0x000fe2000bfa6270 */
[----:B------:R1:W-:Y:S01]  /*35d0*/  LDGSTS.E [R164+0x8400], [R34.64], P3 ;  /* 0x0840000022a47fae */ /* 0x0003e2000992184e */
[----:B------:R-:W-:Y:S01]  /*35e0*/  SEL R15, R15, RZ, P4 ;  /* 0x000000ff0f0f7207 */ /* 0x000fe20002000000 */
[----:B------:R-:W-:Y:S01]  /*35f0*/  IMAD.WIDE R80, R19, 0x4, R80 ;  /* 0x0000000413507825 */ /* 0x000fe200078e0250 */
[----:B------:R-:W-:Y:S01]  /*3600*/  PLOP3.LUT P3, PT, PT, PT, UP1, 0x80, 0x0 ;  /* 0x000000000000781c */ /* 0x000fe20003f6f018 */
[----:B------:R1:W-:Y:S01]  /*3610*/  LDGSTS.E [R164+0x8c00], [R36.64], P6 ;  /* 0x08c0000024a47fae */ /* 0x0003e2000b12184e */
[----:B------:R-:W-:Y:S01]  /*3620*/  SEL R14, RZ, 0x4, P5 ;  /* 0x00000004ff0e7807 */ /* 0x000fe20002800000 */
[----:B------:R-:W-:Y:S01]  /*3630*/  IMAD.WIDE R4, R23, 0x4, R4 ;  /* 0x0000000417047825 */ /* 0x000fe200078e0204 */
[----:B------:R-:W-:Y:S01]  /*3640*/  ISETP.GE.AND P4, PT, R198, UR8, PT ;  /* 0x00000008c6007c0c */ /* 0x000fe2000bf86270 */
[----:B------:R1:W-:Y:S01]  /*3650*/  LDGSTS.E [R164+0x9400], [R38.64], P2 ;  /* 0x0940000026a47fae */ /* 0x0003e2000912184e */
[----:B------:R-:W-:Y:S01]  /*3660*/  ISETP.NE.U32.AND P5, PT, R15, RZ, PT ;  /* 0x000000ff0f00720c */ /* 0x000fe20003fa5070 */
[----:B------:R-:W-:Y:S01]  /*3670*/  IMAD.WIDE R6, R27, 0x4, R6 ;  /* 0x000000041b067825 */ /* 0x000fe200078e0206 */
[----:B------:R-:W-:Y:S01]  /*3680*/  SEL R14, R14, RZ, P3 ;  /* 0x000000ff0e0e7207 */ /* 0x000fe20001800000 */
[----:B------:R1:W-:Y:S01]  /*3690*/  LDGSTS.E [R164+0x9c00], [R44.64], P1 ;  /* 0x09c000002ca47fae */ /* 0x0003e2000892184e */
[----:B------:R-:W-:Y:S01]  /*36a0*/  PLOP3.LUT P3, PT, PT, PT, UP1, 0x80, 0x0 ;  /* 0x000000000000781c */ /* 0x000fe20003f6f018 */
[----:B------:R-:W-:Y:S01]  /*36b0*/  IMAD.WIDE R8, R19, 0x4, R8 ;  /* 0x0000000413087825 */ /* 0x000fe200078e0208 */
[----:B------:R-:W-:-:S02]  /*36c0*/  SEL R15, RZ, 0x4, P4 ;  /* 0x00000004ff0f7807 */ /* 0x000fc40002000000 */
[----:B------:R-:W-:Y:S01]  /*36d0*/  ISETP.GE.AND P6, PT, R196, UR8, PT ;  /* 0x00000008c4007c0c */ /* 0x000fe2000bfc6270 */
[----:B------:R-:W-:Y:S01]  /*36e0*/  IMAD.WIDE R32, R19, 0x4, R32 ;  /* 0x0000000413207825 */ /* 0x000fe200078e0220 */
[----:B------:R-:W-:Y:S02]  /*36f0*/  ISETP.NE.U32.AND P4, PT, R14, RZ, PT ;  /* 0x000000ff0e00720c */ /* 0x000fe40003f85070 */
[----:B------:R-:W-:Y:S01]  /*3700*/  SEL R15, R15, RZ, P3 ;  /* 0x000000ff0f0f7207 */ /* 0x000fe20001800000 */
[----:B------:R2:W-:Y:S01]  /*3710*/  LDGSTS.E [R164+0xa400], [R48.64], P5 ;  /* 0x0a40000030a47fae */ /* 0x0005e2000a92184e */
[----:B------:R-:W-:Y:S02]  /*3720*/  PLOP3.LUT P1, PT, PT, PT, UP1, 0x80, 0x0 ;  /* 0x000000000000781c */ /* 0x000fe40003f2f018 */
[----:B------:R-:W-:Y:S02]  /*3730*/  SEL R14, RZ, 0x4, P6 ;  /* 0x00000004ff0e7807 */ /* 0x000fe40003000000 */
[----:B------:R-:W-:-:S02]  /*3740*/  ISETP.GE.AND P6, PT, R194, UR8, PT ;  /* 0x00000008c2007c0c */ /* 0x000fc4000bfc6270 */
[----:B------:R-:W-:Y:S02]  /*3750*/  ISETP.NE.U32.AND P3, PT, R15, RZ, PT ;  /* 0x000000ff0f00720c */ /* 0x000fe40003f65070 */
[----:B------:R-:W-:Y:S01]  /*3760*/  SEL R14, R14, RZ, P1 ;  /* 0x000000ff0e0e7207 */ /* 0x000fe20000800000 */
[----:B------:R1:W-:Y:S01]  /*3770*/  LDGSTS.E [R164+0xac00], [R80.64], P4 ;  /* 0x0ac0000050a47fae */ /* 0x0003e2000a12184e */
[----:B------:R-:W-:Y:S01]  /*3780*/  PLOP3.LUT P2, PT, PT, PT, UP1, 0x80, 0x0 ;  /* 0x000000000000781c */ /* 0x000fe20003f4f018 */
[----:B--2---:R-:W-:Y:S01]  /*3790*/  CS2R R48, SRZ ;  /* 0x0000000000307805 */ /* 0x004fe2000001ff00 */
[----:B------:R-:W-:Y:S02]  /*37a0*/  ISETP.GE.AND P1, PT, R192, UR8, PT ;  /* 0x00000008c0007c0c */ /* 0x000fe4000bf26270 */
[----:B------:R-:W-:Y:S02]  /*37b0*/  SEL R15, RZ, 0x4, P6 ;  /* 0x00000004ff0f7807 */ /* 0x000fe40003000000 */
[----:B------:R-:W-:-:S02]  /*37c0*/  PLOP3.LUT P6, PT, PT, PT, UP1, 0x80, 0x0 ;  /* 0x000000000000781c */ /* 0x000fc40003fcf018 */
[----:B------:R-:W-:Y:S01]  /*37d0*/  SEL R18, RZ, 0x4, P1 ;  /* 0x00000004ff127807 */ /* 0x000fe20000800000 */
[----:B------:R2:W-:Y:S01]  /*37e0*/  LDGSTS.E [R164+0xb400], [R4.64], P3 ;  /* 0x0b40000004a47fae */ /* 0x0005e2000992184e */
[----:B------:R-:W-:Y:S02]  /*37f0*/  SEL R15, R15, RZ, P2 ;  /* 0x000000ff0f0f7207 */ /* 0x000fe40001000000 */
[----:B------:R-:W-:Y:S02]  /*3800*/  ISETP.GE.AND P2, PT, R190, UR8, PT ;  /* 0x00000008be007c0c */ /* 0x000fe4000bf46270 */
[----:B------:R-:W-:Y:S02]  /*3810*/  ISETP.NE.U32.AND P1, PT, R14, RZ, PT ;  /* 0x000000ff0e00720c */ /* 0x000fe40003f25070 */
[----:B------:R-:W-:Y:S02]  /*3820*/  SEL R18, R18, RZ, P6 ;  /* 0x000000ff12127207 */ /* 0x000fe40003000000 */
[----:B------:R-:W-:-:S02]  /*3830*/  PLOP3.LUT P6, PT, PT, PT, UP1, 0x80, 0x0 ;  /* 0x000000000000781c */ /* 0x000fc40003fcf018 */
[----:B------:R-:W-:Y:S02]  /*3840*/  SEL R14, RZ, 0x4, P2 ;  /* 0x00000004ff0e7807 */ /* 0x000fe40001000000 */
[----:B------:R-:W-:Y:S02]  /*3850*/  ISETP.NE.U32.AND P2, PT, R15, RZ, PT ;  /* 0x000000ff0f00720c */ /* 0x000fe40003f45070 */
[----:B------:R-:W-:Y:S02]  /*3860*/  SEL R14, R14, RZ, P6 ;  /* 0x000000ff0e0e7207 */ /* 0x000fe40003000000 */
[----:B------:R-:W-:Y:S01]  /*3870*/  ISETP.GE.AND P6, PT, R188, UR8, PT ;  /* 0x00000008bc007c0c */ /* 0x000fe2000bfc6270 */
[----:B------:R3:W-:Y:S01]  /*3880*/  LDGSTS.E [R164+0xbc00], [R6.64], P1 ;  /* 0x0bc0000006a47fae */ /* 0x0007e2000892184e */
[----:B------:R-:W-:Y:S02]  /*3890*/  ISETP.GE.AND P1, PT, R186, UR8, PT ;  /* 0x00000008ba007c0c */ /* 0x000fe4000bf26270 */
[----:B------:R-:W-:-:S02]  /*38a0*/  SEL R15, RZ, 0x4, P6 ;  /* 0x00000004ff0f7807 */ /* 0x000fc40003000000 */
[----:B------:R-:W-:Y:S02]  /*38b0*/  PLOP3.LUT P6, PT, PT, PT, UP1, 0x80, 0x0 ;  /* 0x000000000000781c */ /* 0x000fe40003fcf018 */
[----:B------:R-:W-:Y:S01]  /*38c0*/  ISETP.GE.AND P3, PT, R184, UR8, PT ;  /* 0x00000008b8007c0c */ /* 0x000fe2000bf66270 */
[----:B------:R4:W-:Y:S01]  /*38d0*/  LDGSTS.E [R164+0xc400], [R8.64], P2 ;  /* 0x0c40000008a47fae */ /* 0x0009e2000912184e */
[----:B------:R-:W-:Y:S02]  /*38e0*/  SEL R15, R15, RZ, P6 ;  /* 0x000000ff0f0f7207 */ /* 0x000fe40003000000 */
[----:B------:R-:W-:Y:S01]  /*38f0*/  ISETP.NE.U32.AND P4, PT, R14, RZ, PT ;  /* 0x000000ff0e00720c */ /* 0x000fe20003f85070 */
[----:B---3--:R-:W-:Y:S01]  /*3900*/  IMAD.U32 R7, RZ, RZ, UR7 ;  /* 0x00000007ff077e24 */ /* 0x008fe2000f8e00ff */
[----:B------:R-:W-:Y:S01]  /*3910*/  ISETP.NE.U32.AND P6, PT, R15, RZ, PT ;  /* 0x000000ff0f00720c */ /* 0x000fe20003fc5070 */
[----:B------:R-:W-:Y:S01]  /*3920*/  IMAD.U32 R15, RZ, RZ, UR6 ;  /* 0x00000006ff0f7e24 */ /* 0x000fe2000f8e00ff */
[----:B------:R-:W-:Y:S01]  /*3930*/  SEL R14, RZ, 0x4, P1 ;  /* 0x00000004ff0e7807 */ /* 0x000fe20000800000 */
[----:B------:R-:W-:Y:S01]  /*3940*/  IMAD.WIDE R46, R7, 0x4, R46 ;  /* 0x00000004072e7825 */ /* 0x000fe200078e022e */
[----:B------:R-:W-:-:S02]  /*3950*/  PLOP3.LUT P1, PT, PT, PT, UP1, 0x80, 0x0 ;  /* 0x000000000000781c */ /* 0x000fc40003f2f018 */
[----:B------:R-:W-:Y:S01]  /*3960*/  ISETP.NE.U32.AND P5, PT, R18, RZ, PT ;  /* 0x000000ff1200720c */ /* 0x000fe20003fa5070 */
[----:B------:R-:W-:Y:S01]  /*3970*/  IMAD.WIDE R10, R15, 0x4, R10 ;  /* 0x000000040f0a7825 */ /* 0x000fe200078e020a */
[----:B------:R-:W-:Y:S02]  /*3980*/  SEL R15, RZ, 0x4, P3 ;  /* 0x00000004ff0f7807 */ /* 0x000fe40001800000 */
[----:B------:R-:W-:Y:S01]  /*3990*/  PLOP3.LUT P2, PT, PT, PT, UP1, 0x80, 0x0 ;  /* 0x000000000000781c */ /* 0x000fe20003f4f018 */
[----:B----4-:R-:W-:Y:S01]  /*39a0*/  IMAD.U32 R9, RZ, RZ, UR6 ;  /* 0x00000006ff097e24 */ /* 0x010fe2000f8e00ff */
[----:B------:R-:W-:Y:S01]  /*39b0*/  ISETP.GE.AND P3, PT, R182, UR8, PT ;  /* 0x00000008b6007c0c */ /* 0x000fe2000bf66270 */
[----:B------:R-:W-:Y:S01]  /*39c0*/  IMAD.WIDE R52, R7, 0x4, R52 ;  /* 0x0000000407347825 */ /* 0x000fe200078e0234 */
[----:B------:R-:W-:Y:S02]  /*39d0*/  SEL R15, R15, RZ, P1 ;  /* 0x000000ff0f0f7207 */ /* 0x000fe40000800000 */
[----:B------:R-:W-:Y:S01]  /*39e0*/  ISETP.GE.AND P1, PT, R180, UR8, PT ;  /* 0x00000008b4007c0c */ /* 0x000fe2000bf26270 */
[C---:B------:R-:W-:Y:S01]  /*39f0*/  IMAD.WIDE R54, R7.reuse, 0x4, R54 ;  /* 0x0000000407367825 */ /* 0x040fe200078e0236 */
[----:B------:R-:W-:Y:S01]  /*3a00*/  SEL R14, R14, RZ, P2 ;  /* 0x000000ff0e0e7207 */ /* 0x000fe20001000000 */
[----:B------:R3:W-:Y:S01]  /*3a10*/  LDGSTS.E [R164+0xcc00], [R10.64], P5 ;  /* 0x0cc000000aa47fae */ /* 0x0007e2000a92184e */
[----:B--2---:R-:W-:Y:S01]  /*3a20*/  SEL R4, RZ, 0x4, P3 ;  /* 0x00000004ff047807 */ /* 0x004fe20001800000 */
[----:B------:R-:W-:Y:S01]  /*3a30*/  IMAD.WIDE R56, R7, 0x4, R56 ;  /* 0x0000000407387825 */ /* 0x000fe200078e0238 */
[----:B------:R-:W-:-:S02]  /*3a40*/  PLOP3.LUT P2, PT, PT, PT, UP1, 0x80, 0x0 ;  /* 0x000000000000781c */ /* 0x000fc40003f4f018 */
[----:B------:R-:W-:Y:S01]  /*3a50*/  PLOP3.LUT P3, PT, PT, PT, UP1, 0x80, 0x0 ;  /* 0x000000000000781c */ /* 0x000fe20003f6f018 */
[C---:B------:R-:W-:Y:S01]  /*3a60*/  IMAD.WIDE R58, R7.reuse, 0x4, R58 ;  /* 0x00000004073a7825 */ /* 0x040fe200078e023a */
[----:B------:R-:W-:Y:S02]  /*3a70*/  SEL R5, RZ, 0x4, P1 ;  /* 0x00000004ff057807 */ /* 0x000fe40000800000 */
[----:B------:R-:W-:Y:S01]  /*3a80*/  SEL R4, R4, RZ, P2 ;  /* 0x000000ff04047207 */ /* 0x000fe20001000000 */
[----:B------:R-:W-:Y:S01]  /*3a90*/  IMAD.WIDE R60, R7, 0x4, R60 ;  /* 0x00000004073c7825 */ /* 0x000fe200078e023c */
[----:B------:R-:W-:Y:S02]  /*3aa0*/  SEL R5, R5, RZ, P3 ;  /* 0x000000ff05057207 */ /* 0x000fe40001800000 */
[----:B------:R-:W-:Y:S01]  /*3ab0*/  ISETP.NE.U32.AND P2, PT, R14, RZ, PT ;  /* 0x000000ff0e00720c */ /* 0x000fe20003f45070 */
[----:B------:R-:W-:Y:S01]  /*3ac0*/  IMAD.WIDE R62, R7, 0x4, R62 ;  /* 0x00000004073e7825 */ /* 0x000fe200078e023e */
[----:B------:R-:W-:-:S02]  /*3ad0*/  ISETP.NE.U32.AND P1, PT, R15, RZ, PT ;  /* 0x000000ff0f00720c */ /* 0x000fc40003f25070 */
[----:B------:R-:W-:Y:S01]  /*3ae0*/  ISETP.NE.U32.AND P3, PT, R4, RZ, PT ;  /* 0x000000ff0400720c */ /* 0x000fe20003f65070 */
[----:B------:R-:W-:Y:S01]  /*3af0*/  IMAD.WIDE R64, R7, 0x4, R64 ;  /* 0x0000000407407825 */ /* 0x000fe200078e0240 */
[----:B------:R-:W-:-:S03]  /*3b00*/  ISETP.NE.U32.AND P5, PT, R5, RZ, PT ;  /* 0x000000ff0500720c */ /* 0x000fc60003fa5070 */
[C---:B------:R-:W-:Y:S02]  /*3b10*/  IMAD.WIDE R4, R7.reuse, 0x4, R50 ;  /* 0x0000000407047825 */ /* 0x040fe400078e0232 */
[----:B------:R-:W-:Y:S02]  /*3b20*/  CS2R R50, SRZ ;  /* 0x0000000000327805 */ /* 0x000fe4000001ff00 */
[----:B------:R-:W-:-:S04]  /*3b30*/  IMAD.WIDE R66, R7, 0x4, R66 ;  /* 0x0000000407427825 */ /* 0x000fc800078e0242 */
[----:B------:R-:W-:-:S04]  /*3b40*/  IMAD.WIDE R68, R7, 0x4, R68 ;  /* 0x0000000407447825 */ /* 0x000fc800078e0244 */
[----:B------:R-:W-:-:S04]  /*3b50*/  IMAD.WIDE R70, R7, 0x4, R70 ;  /* 0x0000000407467825 */ /* 0x000fc800078e0246 */
[----:B------:R-:W-:-:S04]  /*3b60*/  IMAD.WIDE R72, R7, 0x4, R72 ;  /* 0x0000000407487825 */ /* 0x000fc800078e0248 */
[----:B------:R-:W-:-:S04]  /*3b70*/  IMAD.WIDE R74, R7, 0x4, R74 ;  /* 0x00000004074a7825 */ /* 0x000fc800078e024a */
[----:B------:R-:W-:-:S04]  /*3b80*/  IMAD.WIDE R76, R7, 0x4, R76 ;  /* 0x00000004074c7825 */ /* 0x000fc800078e024c */
[----:B------:R-:W-:-:S04]  /*3b90*/  IMAD.WIDE R78, R7, 0x4, R78 ;  /* 0x00000004074e7825 */ /* 0x000fc800078e024e */
[----:B------:R-:W-:Y:S02]  /*3ba0*/  IMAD.U32 R7, RZ, RZ, UR6 ;  /* 0x00000006ff077e24 */ /* 0x000fe4000f8e00ff */
[----:B---3--:R-:W-:Y:S02]  /*3bb0*/  IMAD.U32 R11, RZ, RZ, UR6 ;  /* 0x00000006ff0b7e24 */ /* 0x008fe4000f8e00ff */
[----:B------:R-:W-:-:S04]  /*3bc0*/  IMAD.WIDE R12, R9, 0x4, R12 ;  /* 0x00000004090c7825 */ /* 0x000fc800078e020c */
[----:B------:R-:W-:Y:S01]  /*3bd0*/  IMAD.U32 R15, RZ, RZ, UR6 ;  /* 0x00000006ff0f7e24 */ /* 0x000fe2000f8e00ff */
[----:B------:R1:W-:Y:S01]  /*3be0*/  LDGSTS.E [R164+0xd400], [R12.64], P4 ;  /* 0x0d4000000ca47fae */ /* 0x0003e2000a12184e */
[----:B------:R-:W-:-:S04]  /*3bf0*/  IMAD.WIDE R16, R7, 0x4, R16 ;  /* 0x0000000407107825 */ /* 0x000fc800078e0210 */
[----:B------:R-:W-:Y:S01]  /*3c00*/  IMAD.WIDE R20, R9, 0x4, R20 ;  /* 0x0000000409147825 */ /* 0x000fe200078e0214 */
[----:B------:R1:W-:Y:S03]  /*3c10*/  LDGSTS.E [R164+0xdc00], [R16.64], P6 ;  /* 0x0dc0000010a47fae */ /* 0x0003e6000b12184e */
[----:B------:R-:W-:Y:S01]  /*3c20*/  IMAD.WIDE R24, R11, 0x4, R24 ;  /* 0x000000040b187825 */ /* 0x000fe200078e0218 */
[----:B------:R1:W-:Y:S03]  /*3c30*/  LDGSTS.E [R164+0xe400], [R20.64], P2 ;  /* 0x0e40000014a47fae */ /* 0x0003e6000912184e */
[----:B------:R-:W-:Y:S01]  /*3c40*/  IMAD.WIDE R28, R15, 0x4, R28 ;  /* 0x000000040f1c7825 */ /* 0x000fe200078e021c */
[----:B------:R1:W-:Y:S04]  /*3c50*/  LDGSTS.E [R164+0xec00], [R24.64], P1 ;  /* 0x0ec0000018a47fae */ /* 0x0003e8000892184e */
[----:B------:R1:W-:Y:S04]  /*3c60*/  LDGSTS.E [R164+0xf400], [R28.64], P3 ;  /* 0x0f4000001ca47fae */ /* 0x0003e8000992184e */
[----:B------:R1:W-:Y:S04]  /*3c70*/  LDGSTS.E [R164+0xfc00], [R32.64], P5 ;  /* 0x0fc0000020a47fae */ /* 0x0003e8000a92184e */
[----:B------:R-:W0:Y:S04]  /*3c80*/  LDGDEPBAR ;  /* 0x00000000000079af */ /* 0x000e280000000000 */
[----:B------:R1:W-:Y:S04]  /*3c90*/  LDGSTS.E [R163+0x14000], [R46.64], P0 ;  /* 0x140000002ea37fae */ /* 0x0003e8000812184e */
[----:B------:R2:W-:Y:S04]  /*3ca0*/  LDGSTS.E [R163+0x14800], [R52.64], P0 ;  /* 0x1480000034a37fae */ /* 0x0005e8000812184e */
[----:B------:R3:W-:Y:S04]  /*3cb0*/  LDGSTS.E [R163+0x15000], [R56.64], P0 ;  /* 0x1500000038a37fae */ /* 0x0007e8000812184e */
[----:B------:R1:W-:Y:S04]  /*3cc0*/  LDGSTS.E [R163+0x15800], [R60.64], P0 ;  /* 0x158000003ca37fae */ /* 0x0003e8000812184e */
[----:B------:R4:W-:Y:S01]  /*3cd0*/  LDGSTS.E [R163+0x16000], [R64.64], P0 ;  /* 0x1600000040a37fae */ /* 0x0009e2000812184e */
[----:B--2---:R-:W-:-:S03]  /*3ce0*/  CS2R R52, SRZ ;  /* 0x0000000000347805 */ /* 0x004fc6000001ff00 */
[----:B------:R1:W-:Y:S01]  /*3cf0*/  LDGSTS.E [R163+0x16800], [R68.64], P0 ;  /* 0x1680000044a37fae */ /* 0x0003e2000812184e */
[----:B---3--:R-:W-:-:S03]  /*3d00*/  CS2R R56, SRZ ;  /* 0x0000000000387805 */ /* 0x008fc6000001ff00 */
[----:B------:R1:W-:Y:S04]  /*3d10*/  LDGSTS.E [R163+0x17000], [R72.64], P0 ;  /* 0x1700000048a37fae */ /* 0x0003e8000812184e */
[----:B------:R2:W-:Y:S01]  /*3d20*/  LDGSTS.E [R163+0x17800], [R76.64], P0 ;  /* 0x178000004ca37fae */ /* 0x0005e2000812184e */
[----:B----4-:R-:W-:-:S03]  /*3d30*/  CS2R R64, SRZ ;  /* 0x0000000000407805 */ /* 0x010fc6000001ff00 */
[----:B------:R1:W-:Y:S04]  /*3d40*/  LDGSTS.E [R162+0x14400], [R4.64], P0 ;  /* 0x1440000004a27fae */ /* 0x0003e8000812184e */
[----:B------:R3:W-:Y:S04]  /*3d50*/  LDGSTS.E [R162+0x14c00], [R54.64], P0 ;  /* 0x14c0000036a27fae */ /* 0x0007e8000812184e */
[----:B------:R4:W-:Y:S01]  /*3d60*/  LDGSTS.E [R162+0x15400], [R58.64], P0 ;  /* 0x154000003aa27fae */ /* 0x0009e2000812184e */
[----:B--2---:R-:W-:-:S03]  /*3d70*/  CS2R R76, SRZ ;  /* 0x00000000004c7805 */ /* 0x004fc6000001ff00 */
[----:B------:R1:W-:Y:S04]  /*3d80*/  LDGSTS.E [R162+0x15c00], [R62.64], P0 ;  /* 0x15c000003ea27fae */ /* 0x0003e8000812184e */
[----:B------:R2:W-:Y:S01]  /*3d90*/  LDGSTS.E [R162+0x16400], [R66.64], P0 ;  /* 0x1640000042a27fae */ /* 0x0005e2000812184e */
[----:B---3--:R-:W-:-:S03]  /*3da0*/  CS2R R54, SRZ ;  /* 0x0000000000367805 */ /* 0x008fc6000001ff00 */
[----:B------:R1:W-:Y:S01]  /*3db0*/  LDGSTS.E [R162+0x16c00], [R70.64], P0 ;  /* 0x16c0000046a27fae */ /* 0x0003e2000812184e */
[----:B----4-:R-:W-:-:S03]  /*3dc0*/  CS2R R58, SRZ ;  /* 0x00000000003a7805 */ /* 0x010fc6000001ff00 */
[----:B------:R1:W-:Y:S04]  /*3dd0*/  LDGSTS.E [R162+0x17400], [R74.64], P0 ;  /* 0x174000004aa27fae */ /* 0x0003e8000812184e */
[----:B------:R3:W-:Y:S01]  /*3de0*/  LDGSTS.E [R162+0x17c00], [R78.64], P0 ;  /* 0x17c000004ea27fae */ /* 0x0007e2000812184e */
[----:B------:R-:W-:Y:S01]  /*3df0*/  PLOP3.LUT P0, PT, PT, PT, UP0, 0x40, 0x0 ;  /* 0x000000000000781c */ /* 0x000fe20003f0e808 */
[----:B--2---:R-:W-:Y:S02]  /*3e00*/  CS2R R66, SRZ ;  /* 0x0000000000427805 */ /* 0x004fe4000001ff00 */
[----:B------:R-:W0:Y:S01]  /*3e10*/  LDGDEPBAR ;  /* 0x00000000000079af */ /* 0x000e220000000000 */
[----:B---3--:R-:W-:-:S09]  /*3e20*/  CS2R R78, SRZ ;  /* 0x00000000004e7805 */ /* 0x008fd2000001ff00 */
[----:B------:R-:W-:Y:S05]  /*3e30*/  @P0 BRA `(.L_x_0) ;  /* 0x00002ac000000947 */ /* 0x000fea0003800000 */
[----:B-1----:R-:W-:Y:S01]  /*3e40*/  SHF.R.S32.HI R5, RZ, 0x1f, R138 ;  /* 0x0000001fff057819 */ /* 0x002fe2000001148a */
[----:B------:R-:W-:Y:S01]  /*3e50*/  IMAD.U32 R4, RZ, RZ, UR6 ;  /* 0x00000006ff047e24 */ /* 0x000fe2000f8e00ff */
[----:B------:R-:W-:Y:S01]  /*3e60*/  SHF.R.S32.HI R6, RZ, 0x1f, R137 ;  /* 0x0000001fff067819 */ /* 0x000fe20000011489 */
[----:B------:R-:W-:Y:S01]  /*3e70*/  USHF.R.S32.HI UR11, URZ, 0x1f, UR6 ;  /* 0x0000001f3f0b7899 */ /* 0x000fe20008011406 */
[----:B------:R-:W-:Y:S01]  /*3e80*/  SHF.R.S32.HI R9, RZ, 0x1f, R126 ;  /* 0x0000001fff097819 */ /* 0x000fe2000001147e */
[----:B------:R-:W-:Y:S01]  /*3e90*/  USHF.R.S32.HI UR12, URZ, 0x1f, UR7 ;  /* 0x0000001f3f0c7899 */ /* 0x000fe20008011407 */
[----:B------:R-:W-:Y:S01]  /*3ea0*/  SHF.L.U64.HI R138, R138, 0x2, R5 ;  /* 0x000000028a8a7819 */ /* 0x000fe20000010205 */
[----:B------:R-:W-:Y:S01]  /*3eb0*/  USHF.L.U32 UR4, UR7, 0x3, URZ ;  /* 0x0000000307047899 */ /* 0x000fe2000800063f */
[----:B------:R-:W-:Y:S01]  /*3ec0*/  SHF.R.S32.HI R7, RZ, 0x1f, R136 ;  /* 0x0000001fff077819 */ /* 0x000fe20000011488 */
[----:B------:R-:W-:Y:S01]  /*3ed0*/  IMAD.U32 R20, RZ, RZ, UR6 ;  /* 0x00000006ff147e24 */ /* 0x000fe2000f8e00ff */
[----:B------:R-:W-:Y:S01]  /*3ee0*/  SHF.L.U64.HI R5, R137, 0x2, R6 ;  /* 0x0000000289057819 */ /* 0x000fe20000010206 */
[----:B------:R-:W-:Y:S01]  /*3ef0*/  USHF.L.U64.HI UR10, UR7, 0x3, UR12 ;  /* 0x00000003070a7899 */ /* 0x000fe2000801020c */
[----:B------:R-:W-:Y:S01]  /*3f00*/  SHF.R.S32.HI R8, RZ, 0x1f, R127 ;  /* 0x0000001fff087819 */ /* 0x000fe2000001147f */
[C---:B------:R-:W-:Y:S01]  /*3f10*/  IMAD.SHL.U32 R18, R161.reuse, 0x2, RZ ;  /* 0x00000002a1127824 */ /* 0x040fe200078e00ff */
[----:B------:R-:W-:Y:S01]  /*3f20*/  SHF.L.U64.HI R6, R126, 0x2, R9 ;  /* 0x000000027e067819 */ /* 0x000fe20000010209 */
[----:B------:R-:W-:Y:S01]  /*3f30*/  IMAD.SHL.U32 R159, R161, 0x40, RZ ;  /* 0x00000040a19f7824 */ /* 0x000fe200078e00ff */
[----:B------:R-:W-:Y:S01]  /*3f40*/  SHF.R.S32.HI R9, RZ, 0x1f, R124 ;  /* 0x0000001fff097819 */ /* 0x000fe2000001147c */
[----:B------:R-:W-:Y:S01]  /*3f50*/  USHF.R.S32.HI UR8, URZ, 0x1f, UR5 ;  /* 0x0000001f3f087899 */ /* 0x000fe20008011405 */
[----:B------:R-:W-:Y:S01]  /*3f60*/  LEA R139, P2, R4, R139, 0x3 ;  /* 0x0000008b048b7211 */ /* 0x000fe200078418ff */
[----:B------:R-:W-:Y:S01]  /*3f70*/  IMAD R157, R180, c[0x0][0x188], RZ ;  /* 0x00006200b49d7a24 */ /* 0x000fe200078e02ff */
[----:B------:R-:W-:Y:S01]  /*3f80*/  SHF.R.S32.HI R10, RZ, 0x1f, R125 ;  /* 0x0000001fff0a7819 */ /* 0x000fe2000001147d */
[----:B------:R-:W-:Y:S01]  /*3f90*/  ULEA.HI UR8, UR8, UR5, URZ, 0x6 ;  /* 0x0000000508087291 */ /* 0x000fe2000f8f303f */
[----:B------:R-:W-:Y:S01]  /*3fa0*/  SHF.R.S32.HI R16, RZ, 0x1f, R119 ;  /* 0x0000001fff107819 */ /* 0x000fe20000011477 */
[----:B------:R-:W-:Y:S01]  /*3fb0*/  IMAD R156, R181, c[0x0][0x188], RZ ;  /* 0x00006200b59c7a24 */ /* 0x000fe200078e02ff */
[----:B------:R-:W-:Y:S01]  /*3fc0*/  SHF.L.U64.HI R4, R136, 0x2, R7 ;  /* 0x0000000288047819 */ /* 0x000fe20000010207 */
[----:B------:R-:W-:Y:S01]  /*3fd0*/  USHF.R.S32.HI UR8, URZ, 0x6, UR8 ;  /* 0x000000063f087899 */ /* 0x000fe20008011408 */
[----:B------:R-:W-:Y:S01]  /*3fe0*/  SHF.R.S32.HI R11, RZ, 0x1f, R122 ;  /* 0x0000001fff0b7819 */ /* 0x000fe2000001147a */
[----:B------:R-:W-:Y:S01]  /*3ff0*/  IMAD R155, R182, c[0x0][0x188], RZ ;  /* 0x00006200b69b7a24 */ /* 0x000fe200078e02ff */
[----:B------:R-:W-:Y:S01]  /*4000*/  SHF.L.U64.HI R7, R127, 0x2, R8 ;  /* 0x000000027f077819 */ /* 0x000fe20000010208 */
[----:B------:R-:W-:Y:S01]  /*4010*/  IMAD R154, R183, c[0x0][0x188], RZ ;  /* 0x00006200b79a7a24 */ /* 0x000fe200078e02ff */
[----:B------:R-:W-:Y:S01]  /*4020*/  SHF.R.S32.HI R12, RZ, 0x1f, R123 ;  /* 0x0000001fff0c7819 */ /* 0x000fe2000001147b */
[----:B------:R-:W-:Y:S01]  /*4030*/  IMAD R153, R184, c[0x0][0x188], RZ ;  /* 0x00006200b8997a24 */ /* 0x000fe200078e02ff */
[----:B------:R-:W-:Y:S01]  /*4040*/  SHF.L.U64.HI R8, R124, 0x2, R9 ;  /* 0x000000027c087819 */ /* 0x000fe20000010209 */
[----:B------:R-:W-:Y:S01]  /*4050*/  IMAD R152, R185, c[0x0][0x188], RZ ;  /* 0x00006200b9987a24 */ /* 0x000fe200078e02ff */
[----:B------:R-:W-:Y:S01]  /*4060*/  SHF.R.S32.HI R14, RZ, 0x1f, R121 ;  /* 0x0000001fff0e7819 */ /* 0x000fe20000011479 */
[----:B------:R-:W-:Y:S01]  /*4070*/  IMAD R151, R186, c[0x0][0x188], RZ ;  /* 0x00006200ba977a24 */ /* 0x000fe200078e02ff */
[----:B------:R-:W-:Y:S01]  /*4080*/  SHF.L.U64.HI R9, R125, 0x2, R10 ;  /* 0x000000027d097819 */ /* 0x000fe2000001020a */
[----:B------:R-:W-:Y:S01]  /*4090*/  IMAD.U32 R125, RZ, RZ, UR11 ;  /* 0x0000000bff7d7e24 */ /* 0x000fe2000f8e00ff */
[----:B------:R-:W-:Y:S01]  /*40a0*/  SHF.R.S32.HI R15, RZ, 0x1f, R120 ;  /* 0x0000001fff0f7819 */ /* 0x000fe20000011478 */
[----:B------:R-:W-:Y:S01]  /*40b0*/  IMAD R150, R187, c[0x0][0x188], RZ ;  /* 0x00006200bb967a24 */ /* 0x000fe200078e02ff */
[----:B------:R-:W-:Y:S01]  /*40c0*/  SHF.L.U64.HI R13, R119, 0x2, R16 ;  /* 0x00000002770d7819 */ /* 0x000fe20000010210 */
        /* <DEDUP_REMOVED lines=11> */
[----:B------:R-:W-:Y:S01]  /*4180*/  SHF.L.U64.HI R14, R120, 0x2, R15 ;  /* 0x00000002780e7819 */ /* 0x000fe2000001020f */
[----:B------:R-:W-:Y:S01]  /*4190*/  IMAD R142, R194, c[0x0][0x188], RZ ;  /* 0x00006200c28e7a24 */ /* 0x000fe200078e02ff */
[----:B------:R-:W-:Y:S01]  /*41a0*/  SHF.L.U64.HI R15, R117, 0x2, R16 ;  /* 0x00000002750f7819 */ /* 0x000fe20000010210 */
[----:B------:R-:W-:Y:S01]  /*41b0*/  IMAD R140, R195, c[0x0][0x188], RZ ;  /* 0x00006200c38c7a24 */ /* 0x000fe200078e02ff */
[----:B------:R-:W-:Y:S01]  /*41c0*/  SHF.L.U64.HI R16, R118, 0x2, R17 ;  /* 0x0000000276107819 */ /* 0x000fe20000010211 */
[----:B------:R-:W-:Y:S01]  /*41d0*/  IMAD R136, R197, c[0x0][0x188], RZ ;  /* 0x00006200c5887a24 */ /* 0x000fe200078e02ff */
[----:B------:R-:W-:Y:S01]  /*41e0*/  LOP3.LUT R17, R161, 0x7, RZ, 0xc0, !PT ;  /* 0x00000007a1117812 */ /* 0x000fe200078ec0ff */
[----:B------:R-:W-:Y:S01]  /*41f0*/  IMAD R46, R198, c[0x0][0x188], RZ ;  /* 0x00006200c62e7a24 */ /* 0x000fe200078e02ff */
[----:B------:R-:W-:Y:S01]  /*4200*/  SHF.R.S32.HI R19, RZ, 0x1f, R116 ;  /* 0x0000001fff137819 */ /* 0x000fe20000011474 */
[----:B------:R-:W-:Y:S01]  /*4210*/  IMAD R44, R199, c[0x0][0x188], RZ ;  /* 0x00006200c72c7a24 */ /* 0x000fe200078e02ff */
[----:B------:R-:W-:Y:S01]  /*4220*/  LEA R63, P0, R116, UR4, 0x2 ;  /* 0x00000004743f7c11 */ /* 0x000fe2000f8010ff */
[----:B------:R-:W-:Y:S01]  /*4230*/  IMAD R17, R17, 0x110, RZ ;  /* 0x0000011011117824 */ /* 0x000fe200078e02ff */
[----:B------:R-:W-:Y:S01]  /*4240*/  LEA.HI.X R125, R20, R138, R125, 0x3, P2 ;  /* 0x0000008a147d7211 */ /* 0x000fe200010f1c7d */
[----:B------:R-:W-:Y:S01]  /*4250*/  IMAD R138, R196, c[0x0][0x188], RZ ;  /* 0x00006200c48a7a24 */ /* 0x000fe200078e02ff */
[----:B------:R-:W-:Y:S01]  /*4260*/  LEA.HI.X R116, R116, UR10, R19, 0x2, P0 ;  /* 0x0000000a74747c11 */ /* 0x000fe200080f1413 */
[----:B------:R-:W-:Y:S01]  /*4270*/  CS2R R48, SRZ ;  /* 0x0000000000307805 */ /* 0x000fe2000001ff00 */
[----:B------:R-:W-:Y:S01]  /*4280*/  LOP3.LUT R20, R17, 0x30, R18, 0x78, !PT ;  /* 0x0000003011147812 */ /* 0x000fe200078e7812 */
[----:B------:R-:W-:Y:S01]  /*4290*/  CS2R R50, SRZ ;  /* 0x0000000000327805 */ /* 0x000fe2000001ff00 */
[----:B------:R-:W-:Y:S01]  /*42a0*/  SHF.R.S32.HI R19, RZ, 0x1f, R114 ;  /* 0x0000001fff137819 */ /* 0x000fe20000011472 */
[----:B------:R-:W-:Y:S01]  /*42b0*/  CS2R R132, SRZ ;  /* 0x0000000000847805 */ /* 0x000fe2000001ff00 */
[----:B------:R-:W-:Y:S01]  /*42c0*/  SHF.R.S32.HI R17, RZ, 0x1f, R112 ;  /* 0x0000001fff117819 */ /* 0x000fe20000011470 */
[----:B------:R-:W-:Y:S01]  /*42d0*/  CS2R R134, SRZ ;  /* 0x0000000000867805 */ /* 0x000fe2000001ff00 */
[----:B------:R-:W-:Y:S01]  /*42e0*/  SHF.R.S32.HI R18, RZ, 0x1f, R111 ;  /* 0x0000001fff127819 */ /* 0x000fe2000001146f */
[----:B------:R-:W-:Y:S01]  /*42f0*/  CS2R R128, SRZ ;  /* 0x0000000000807805 */ /* 0x000fe2000001ff00 */
[----:B------:R-:W-:Y:S01]  /*4300*/  LEA R61, P0, R114, UR4, 0x2 ;  /* 0x00000004723d7c11 */ /* 0x000fe2000f8010ff */
[----:B------:R-:W-:Y:S01]  /*4310*/  CS2R R130, SRZ ;  /* 0x0000000000827805 */ /* 0x000fe2000001ff00 */
[----:B------:R-:W-:Y:S01]  /*4320*/  LEA R25, P2, R112, UR4, 0x2 ;  /* 0x0000000470197c11 */ /* 0x000fe2000f8410ff */
[----:B------:R-:W-:Y:S01]  /*4330*/  CS2R R52, SRZ ;  /* 0x0000000000347805 */ /* 0x000fe2000001ff00 */
[----:B------:R-:W-:Y:S01]  /*4340*/  LEA R21, P3, R111, UR4, 0x2 ;  /* 0x000000046f157c11 */ /* 0x000fe2000f8610ff */
[----:B------:R-:W-:Y:S01]  /*4350*/  CS2R R54, SRZ ;  /* 0x0000000000367805 */ /* 0x000fe2000001ff00 */
[----:B------:R-:W-:Y:S01]  /*4360*/  SHF.R.S32.HI R22, RZ, 0x1f, R115 ;  /* 0x0000001fff167819 */ /* 0x000fe20000011473 */
[----:B------:R-:W-:Y:S01]  /*4370*/  CS2R R84, SRZ ;  /* 0x0000000000547805 */ /* 0x000fe2000001ff00 */
[----:B------:R-:W-:Y:S01]  /*4380*/  LEA R62, P1, R115, UR4, 0x2 ;  /* 0x00000004733e7c11 */ /* 0x000fe2000f8210ff */
[----:B------:R-:W-:Y:S01]  /*4390*/  CS2R R86, SRZ ;  /* 0x0000000000567805 */ /* 0x000fe2000001ff00 */
[----:B------:R-:W-:Y:S01]  /*43a0*/  LEA.HI.X R114, R114, UR10, R19, 0x2, P0 ;  /* 0x0000000a72727c11 */ /* 0x000fe200080f1413 */
[----:B------:R-:W-:Y:S01]  /*43b0*/  CS2R R64, SRZ ;  /* 0x0000000000407805 */ /* 0x000fe2000001ff00 */
[----:B------:R-:W-:Y:S01]  /*43c0*/  LEA.HI.X R33, R112, UR10, R17, 0x2, P2 ;  /* 0x0000000a70217c11 */ /* 0x000fe200090f1411 */
[----:B------:R-:W-:Y:S01]  /*43d0*/  CS2R R66, SRZ ;  /* 0x0000000000427805 */ /* 0x000fe2000001ff00 */
[----:B------:R-:W-:Y:S01]  /*43e0*/  LEA.HI.X R35, R111, UR10, R18, 0x2, P3 ;  /* 0x0000000a6f237c11 */ /* 0x000fe200098f1412 */
[----:B------:R-:W-:Y:S01]  /*43f0*/  CS2R R76, SRZ ;  /* 0x00000000004c7805 */ /* 0x000fe2000001ff00 */
[----:B------:R-:W-:Y:S01]  /*4400*/  LEA.HI.X R115, R115, UR10, R22, 0x2, P1 ;  /* 0x0000000a73737c11 */ /* 0x000fe200088f1416 */
[----:B------:R-:W-:Y:S01]  /*4410*/  CS2R R78, SRZ ;  /* 0x00000000004e7805 */ /* 0x000fe2000001ff00 */
[----:B------:R-:W-:Y:S01]  /*4420*/  SHF.R.S32.HI R19, RZ, 0x1f, R110 ;  /* 0x0000001fff137819 */ /* 0x000fe2000001146e */
[----:B------:R-:W-:Y:S01]  /*4430*/  CS2R R56, SRZ ;  /* 0x0000000000387805 */ /* 0x000fe2000001ff00 */
[----:B------:R-:W-:Y:S01]  /*4440*/  SHF.R.S32.HI R17, RZ, 0x1f, R108 ;  /* 0x0000001fff117819 */ /* 0x000fe2000001146c */
[----:B------:R-:W-:Y:S01]  /*4450*/  CS2R R58, SRZ ;  /* 0x00000000003a7805 */ /* 0x000fe2000001ff00 */
[----:B------:R-:W-:Y:S01]  /*4460*/  SHF.R.S32.HI R18, RZ, 0x1f, R107 ;  /* 0x0000001fff127819 */ /* 0x000fe2000001146b */
[----:B------:R-:W-:Y:S01]  /*4470*/  USHF.L.U32 UR13, UR7, 0x2, URZ ;  /* 0x00000002070d7899 */ /* 0x000fe2000800063f */
[----:B------:R-:W-:Y:S01]  /*4480*/  LEA R27, P0, R110, UR4, 0x2 ;  /* 0x000000046e1b7c11 */ /* 0x000fe2000f8010ff */
[----:B------:R-:W-:Y:S01]  /*4490*/  USHF.L.U64.HI UR7, UR7, 0x2, UR12 ;  /* 0x0000000207077899 */ /* 0x000fe2000801020c */
[----:B------:R-:W-:Y:S01]  /*44a0*/  LEA R24, P2, R108, UR4, 0x2 ;  /* 0x000000046c187c11 */ /* 0x000fe2000f8410ff */
[----:B------:R-:W-:Y:S01]  /*44b0*/  UIADD3 UR9, UR9, -0x80, URZ ;  /* 0xffffff8009097890 */ /* 0x000fe2000fffe03f */
[----:B------:R-:W-:Y:S01]  /*44c0*/  LEA R26, P3, R107, UR4, 0x2 ;  /* 0x000000046b1a7c11 */ /* 0x000fe2000f8610ff */
[----:B------:R-:W-:Y:S01]  /*44d0*/  USHF.L.U64.HI UR11, UR6, 0x2, UR11 ;  /* 0x00000002060b7899 */ /* 0x000fe2000801020b */
[----:B------:R-:W-:Y:S01]  /*44e0*/  SHF.R.S32.HI R22, RZ, 0x1f, R113 ;  /* 0x0000001fff167819 */ /* 0x000fe20000011471 */
[----:B------:R-:W-:Y:S01]  /*44f0*/  UIADD3 UR12, UR8, -0x2, URZ ;  /* 0xfffffffe080c7890 */ /* 0x000fe2000fffe03f */
[----:B------:R-:W-:Y:S01]  /*4500*/  LEA R29, P1, R113, UR4, 0x2 ;  /* 0x00000004711d7c11 */ /* 0x000fe2000f8210ff */
[----:B------:R-:W-:Y:S01]  /*4510*/  UMOV UR5, 0xffffffff ;  /* 0xffffffff00057882 */ /* 0x000fe20000000000 */
[----:B------:R-:W-:-:S02]  /*4520*/  LEA.HI.X R37, R110, UR10, R19, 0x2, P0 ;  /* 0x0000000a6e257c11 */ /* 0x000fc400080f1413 */
[----:B------:R-:W-:Y:S02]  /*4530*/  LEA.HI.X R108, R108, UR10, R17, 0x2, P2 ;  /* 0x0000000a6c6c7c11 */ /* 0x000fe400090f1411 */
[----:B------:R-:W-:Y:S02]  /*4540*/  LEA.HI.X R45, R107, UR10, R18, 0x2, P3 ;  /* 0x0000000a6b2d7c11 */ /* 0x000fe400098f1412 */
[----:B------:R-:W-:Y:S02]  /*4550*/  LEA.HI.X R31, R113, UR10, R22, 0x2, P1 ;  /* 0x0000000a711f7c11 */ /* 0x000fe400088f1416 */
[----:B------:R-:W-:Y:S02]  /*4560*/  SHF.R.S32.HI R19, RZ, 0x1f, R106 ;  /* 0x0000001fff137819 */ /* 0x000fe4000001146a */
[----:B------:R-:W-:Y:S02]  /*4570*/  SHF.R.S32.HI R17, RZ, 0x1f, R104 ;  /* 0x0000001fff117819 */ /* 0x000fe40000011468 */
[----:B------:R-:W-:-:S02]  /*4580*/  SHF.R.S32.HI R18, RZ, 0x1f, R43 ;  /* 0x0000001fff127819 */ /* 0x000fc4000001142b */
[----:B------:R-:W-:Y:S02]  /*4590*/  LEA R28, P0, R106, UR4, 0x2 ;  /* 0x000000046a1c7c11 */ /* 0x000fe4000f8010ff */
[----:B------:R-:W-:Y:S02]  /*45a0*/  LEA R32, P2, R104, UR4, 0x2 ;  /* 0x0000000468207c11 */ /* 0x000fe4000f8410ff */
[----:B------:R-:W-:Y:S02]  /*45b0*/  LEA R34, P3, R43, UR4, 0x2 ;  /* 0x000000042b227c11 */ /* 0x000fe4000f8610ff */
[----:B------:R-:W-:Y:S02]  /*45c0*/  SHF.R.S32.HI R22, RZ, 0x1f, R109 ;  /* 0x0000001fff167819 */ /* 0x000fe4000001146d */
[----:B------:R-:W-:Y:S02]  /*45d0*/  LEA R23, P1, R109, UR4, 0x2 ;  /* 0x000000046d177c11 */ /* 0x000fe4000f8210ff */
[----:B------:R-:W-:-:S02]  /*45e0*/  LEA.HI.X R106, R106, UR10, R19, 0x2, P0 ;  /* 0x0000000a6a6a7c11 */ /* 0x000fc400080f1413 */
[----:B------:R-:W-:Y:S02]  /*45f0*/  LEA.HI.X R104, R104, UR10, R17, 0x2, P2 ;  /* 0x0000000a68687c11 */ /* 0x000fe400090f1411 */
[----:B------:R-:W-:Y:S02]  /*4600*/  LEA.HI.X R60, R43, UR10, R18, 0x2, P3 ;  /* 0x0000000a2b3c7c11 */ /* 0x000fe400098f1412 */
[----:B------:R-:W-:Y:S02]  /*4610*/  LEA.HI.X R39, R109, UR10, R22, 0x2, P1 ;  /* 0x0000000a6d277c11 */ /* 0x000fe400088f1416 */
[----:B------:R-:W-:Y:S02]  /*4620*/  SHF.R.S32.HI R18, RZ, 0x1f, R41 ;  /* 0x0000001fff127819 */ /* 0x000fe40000011429 */
[----:B------:R-:W-:Y:S02]  /*4630*/  LEA R36, P0, R41, UR4, 0x2 ;  /* 0x0000000429247c11 */ /* 0x000fe4000f8010ff */
[----:B------:R-:W-:-:S02]  /*4640*/  LOP3.LUT R17, R161, 0x3, RZ, 0xc0, !PT ;  /* 0x00000003a1117812 */ /* 0x000fc400078ec0ff */
[----:B------:R-:W-:Y:S02]  /*4650*/  SHF.R.S32.HI R22, RZ, 0x1f, R105 ;  /* 0x0000001fff167819 */ /* 0x000fe40000011469 */
[----:B------:R-:W-:Y:S02]  /*4660*/  LEA R30, P1, R105, UR4, 0x2 ;  /* 0x00000004691e7c11 */ /* 0x000fe4000f8210ff */
[----:B------:R-:W-:Y:S01]  /*4670*/  LEA.HI.X R141, R41, UR10, R18, 0x2, P0 ;  /* 0x0000000a298d7c11 */ /* 0x000fe200080f1412 */
[----:B------:R-:W-:Y:S01]  /*4680*/  IMAD R18, R17, 0x220, RZ ;  /* 0x0000022011127824 */ /* 0x000fe200078e02ff */
[----:B------:R-:W-:Y:S02]  /*4690*/  LEA.HI.X R47, R105, UR10, R22, 0x2, P1 ;  /* 0x0000000a692f7c11 */ /* 0x000fe400088f1416 */
[----:B------:R-:W-:Y:S02]  /*46a0*/  SHF.R.S32.HI R22, RZ, 0x1f, R3 ;  /* 0x0000001fff167819 */ /* 0x000fe40000011403 */
[----:B------:R-:W-:Y:S01]  /*46b0*/  LEA R38, P1, R3, UR4, 0x2 ;  /* 0x0000000403267c11 */ /* 0x000fe2000f8210ff */
[----:B------:R-:W-:Y:S01]  /*46c0*/  UMOV UR4, URZ ;  /* 0x0000003f00047c82 */ /* 0x000fe20008000000 */
[----:B------:R-:W-:-:S02]  /*46d0*/  LOP3.LUT R161, R18, 0xdc, R161, 0x78, !PT ;  /* 0x000000dc12a17812 */ /* 0x000fc400078e78a1 */
[----:B------:R-:W-:Y:S01]  /*46e0*/  LEA.HI.X R143, R3, UR10, R22, 0x2, P1 ;  /* 0x0000000a038f7c11 */ /* 0x000fe200088f1416 */
[----:B------:R-:W-:Y:S01]  /*46f0*/  UMOV UR10, 0x1 ;  /* 0x00000001000a7882 */ /* 0x000fe20000000000 */
[----:B------:R-:W-:Y:S02]  /*4700*/  LOP3.LUT R159, R20, 0x800, R159, 0xf8, !PT ;  /* 0x00000800149f7812 */ /* 0x000fe400078ef89f */
[----:B------:R-:W-:Y:S02]  /*4710*/  IADD3 R3, P2, R63, c[0x0][0x168], RZ ;  /* 0x00005a003f037a10 */ /* 0x000fe40007f5e0ff */
[----:B------:R-:W-:Y:S02]  /*4720*/  IADD3 R18, P1, R61, c[0x0][0x168], RZ ;  /* 0x00005a003d127a10 */ /* 0x000fe40007f3e0ff */
[----:B------:R-:W-:Y:S02]  /*4730*/  IADD3 R19, P0, R29, c[0x0][0x168], RZ ;  /* 0x00005a001d137a10 */ /* 0x000fe40007f1e0ff */
[----:B------:R-:W-:-:S02]  /*4740*/  IADD3 R20, P4, R25, c[0x0][0x168], RZ ;  /* 0x00005a0019147a10 */ /* 0x000fc40007f9e0ff */
[----:B------:R-:W-:Y:S02]  /*4750*/  IADD3.X R25, R116, c[0x0][0x16c], RZ, P2, !PT ;  /* 0x00005b0074197a10 */ /* 0x000fe400017fe4ff */
[----:B------:R-:W-:Y:S02]  /*4760*/  IADD3.X R29, R114, c[0x0][0x16c], RZ, P1, !PT ;  /* 0x00005b00721d7a10 */ /* 0x000fe40000ffe4ff */
[----:B------:R-:W-:Y:S02]  /*4770*/  IADD3.X R31, R31, c[0x0][0x16c], RZ, P0, !PT ;  /* 0x00005b001f1f7a10 */ /* 0x000fe400007fe4ff */
[----:B------:R-:W-:Y:S02]  /*4780*/  IADD3.X R33, R33, c[0x0][0x16c], RZ, P4, !PT ;  /* 0x00005b0021217a10 */ /* 0x000fe400027fe4ff */
[----:B------:R-:W-:Y:S02]  /*4790*/  IADD3 R21, P5, R21, c[0x0][0x168], RZ ;  /* 0x00005a0015157a10 */ /* 0x000fe40007fbe0ff */
[----:B------:R-:W-:-:S02]  /*47a0*/  IADD3 R22, P3, R27, c[0x0][0x168], RZ ;  /* 0x00005a001b167a10 */ /* 0x000fc40007f7e0ff */
[----:B------:R-:W-:Y:S02]  /*47b0*/  IADD3 R23, P2, R23, c[0x0][0x168], RZ ;  /* 0x00005a0017177a10 */ /* 0x000fe40007f5e0ff */
[----:B------:R-:W-:Y:S02]  /*47c0*/  IADD3 R24, P1, R24, c[0x0][0x168], RZ ;  /* 0x00005a0018187a10 */ /* 0x000fe40007f3e0ff */
[----:B------:R-:W-:Y:S02]  /*47d0*/  IADD3 R26, P0, R26, c[0x0][0x168], RZ ;  /* 0x00005a001a1a7a10 */ /* 0x000fe40007f1e0ff */
[----:B------:R-:W-:Y:S02]  /*47e0*/  IADD3 R28, P4, R28, c[0x0][0x168], RZ ;  /* 0x00005a001c1c7a10 */ /* 0x000fe40007f9e0ff */
[----:B------:R-:W-:Y:S02]  /*47f0*/  IADD3.X R35, R35, c[0x0][0x16c], RZ, P5, !PT ;  /* 0x00005b0023237a10 */ /* 0x000fe40002ffe4ff */
[----:B------:R-:W-:-:S02]  /*4800*/  IADD3.X R37, R37, c[0x0][0x16c], RZ, P3, !PT ;  /* 0x00005b0025257a10 */ /* 0x000fc40001ffe4ff */
        /* <DEDUP_REMOVED lines=10> */
[----:B------:R-:W-:Y:S02]  /*48b0*/  IADD3 R124, P4, R139, c[0x0][0x160], RZ ;  /* 0x000058008b7c7a10 */ /* 0x000fe40007f9e0ff */
[----:B------:R-:W-:-:S02]  /*48c0*/  IADD3.X R27, R115, c[0x0][0x16c], RZ, P6, !PT ;  /* 0x00005b00731b7a10 */ /* 0x000fc400037fe4ff */
[----:B------:R-:W-:Y:S02]  /*48d0*/  IADD3.X R47, R47, c[0x0][0x16c], RZ, P5, !PT ;  /* 0x00005b002f2f7a10 */ /* 0x000fe40002ffe4ff */
[----:B------:R-:W-:Y:S02]  /*48e0*/  IADD3.X R137, R104, c[0x0][0x16c], RZ, P3, !PT ;  /* 0x00005b0068897a10 */ /* 0x000fe40001ffe4ff */
[----:B------:R-:W-:Y:S02]  /*48f0*/  IADD3.X R139, R60, c[0x0][0x16c], RZ, P2, !PT ;  /* 0x00005b003c8b7a10 */ /* 0x000fe400017fe4ff */
[----:B------:R-:W-:Y:S02]  /*4900*/  IADD3.X R141, R141, c[0x0][0x16c], RZ, P1, !PT ;  /* 0x00005b008d8d7a10 */ /* 0x000fe40000ffe4ff */
[----:B------:R-:W-:Y:S02]  /*4910*/  IADD3.X R143, R143, c[0x0][0x16c], RZ, P0, !PT ;  /* 0x00005b008f8f7a10 */ /* 0x000fe400007fe4ff */
[----:B------:R-:W-:-:S02]  /*4920*/  IADD3.X R125, R125, c[0x0][0x164], RZ, P4, !PT ;  /* 0x000059007d7d7a10 */ /* 0x000fc400027fe4ff */
[----:B------:R-:W-:Y:S02]  /*4930*/  LOP3.LUT R160, R161, 0x20, RZ, 0x3c, !PT ;  /* 0x00000020a1a07812 */ /* 0x000fe400078e3cff */
[----:B------:R-:W-:Y:S02]  /*4940*/  LOP3.LUT R158, R159, 0x40, RZ, 0x3c, !PT ;  /* 0x000000409f9e7812 */ /* 0x000fe400078e3cff */
.L_x_1:
[----:B------:R-:W-:-:S04]  /*4950*/  DEPBAR.LE SB0, 0x2 ;  /* 0x000080800000791a */ /* 0x000fc80000000000 */
[----:B------:R-:W-:Y:S01]  /*4960*/  UIADD3 UR5, UR5, 0x1, URZ ;  /* 0x0000000105057890 */ /* 0x000fe2000fffe03f */
[----:B------:R-:W-:Y:S01]  /*4970*/  BAR.SYNC.DEFER_BLOCKING 0x0 ;  /* 0x0000000000007b1d */ /* 0x000fe20000010000 */
[----:B------:R-:W-:Y:S01]  /*4980*/  UISETP.GE.AND UP1, UPT, UR4, UR12, UPT ;  /* 0x0000000c0400728c */ /* 0x000fe2000bf26270 */
[----:B------:R-:W-:Y:S01]  /*4990*/  ISETP.GE.AND P0, PT, R211, UR9, PT ;  /* 0x00000009d3007c0c */ /* 0x000fe2000bf06270 */
[----:B------:R-:W-:Y:S01]  /*49a0*/  UISETP.GT.AND UP0, UPT, UR5, 0x1, UPT ;  /* 0x000000010500788c */ /* 0x000fe2000bf04270 */
[----:B------:R-:W-:Y:S01]  /*49b0*/  ISETP.GE.AND P1, PT, R209, UR9, PT ;  /* 0x00000009d1007c0c */ /* 0x000fe2000bf26270 */
[----:B------:R-:W-:Y:S02]  /*49c0*/  UIADD3 UR10, UR10, 0x1, URZ ;  /* 0x000000010a0a7890 */ /* 0x000fe4000fffe03f */
[----:B------:R-:W-:Y:S01]  /*49d0*/  USEL UR5, UR5, URZ, !UP0 ;  /* 0x0000003f05057287 */ /* 0x000fe2000c000000 */
[----:B------:R-:W-:Y:S01]  /*49e0*/  PLOP3.LUT P2, PT, PT, PT, UP1, 0x40, 0x0 ;  /* 0x000000000000781c */ /* 0x000fe20003f4e818 */
[----:B------:R-:W-:Y:S01]  /*49f0*/  UISETP.GT.AND UP0, UPT, UR10, 0x1, UPT ;  /* 0x000000010a00788c */ /* 0x000fe2000bf04270 */
[----:B------:R-:W-:Y:S01]  /*4a00*/  PLOP3.LUT P3, PT, PT, PT, UP1, 0x40, 0x0 ;  /* 0x000000000000781c */ /* 0x000fe20003f6e818 */
[----:B------:R-:W-:Y:S01]  /*4a10*/  UIADD3 UR4, UR4, 0x1, URZ ;  /* 0x0000000104047890 */ /* 0x000fe2000fffe03f */
[----:B------:R-:W-:Y:S01]  /*4a20*/  PLOP3.LUT P6, PT, PT, PT, UP1, 0x40, 0x0 ;  /* 0x000000000000781c */ /* 0x000fe20003fce818 */
[----:B------:R-:W-:Y:S01]  /*4a30*/  IMAD.U32 R60, RZ, RZ, UR5 ;  /* 0x00000005ff3c7e24 */ /* 0x000fe2000f8e00ff */
[----:B------:R-:W-:Y:S01]  /*4a40*/  USEL UR10, UR10, URZ, !UP0 ;  /* 0x0000003f0a0a7287 */ /* 0x000fe2000c000000 */
[----:B------:R-:W-:Y:S01]  /*4a50*/  IMAD.U32 R61, RZ, RZ, UR5 ;  /* 0x00000005ff3d7e24 */ /* 0x000fe2000f8e00ff */
[----:B------:R-:W-:Y:S01]  /*4a60*/  UISETP.NE.U32.AND UP0, UPT, UR8, UR4, UPT ;  /* 0x000000040800728c */ /* 0x000fe2000bf05070 */
[----:B------:R-:W-:-:S02]  /*4a70*/  IMAD.U32 R126, RZ, RZ, UR5 ;  /* 0x00000005ff7e7e24 */ /* 0x000fc4000f8e00ff */
[----:B------:R-:W-:Y:S02]  /*4a80*/  IMAD R213, R60, 0x8000, R161 ;  /* 0x000080003cd57824 */ /* 0x000fe400078e02a1 */
[----:B------:R-:W-:Y:S02]  /*4a90*/  IMAD R212, R61, 0x8000, R160 ;  /* 0x000080003dd47824 */ /* 0x000fe400078e02a0 */
[----:B------:R-:W-:Y:S01]  /*4aa0*/  IMAD R126, R126, 0x4000, R159 ;  /* 0x000040007e7e7824 */ /* 0x000fe200078e029f */
[----:B------:R-:W-:Y:S04]  /*4ab0*/  LDS R68, [R213] ;  /* 0x00000000d5447984 */ /* 0x000fe80000000800 */
[----:B------:R-:W-:Y:S04]  /*4ac0*/  LDS R70, [R213+0x800] ;  /* 0x00080000d5467984 */ /* 0x000fe80000000800 */
[----:B------:R-:W-:Y:S04]  /*4ad0*/  LDS R69, [R212] ;  /* 0x00000000d4457984 */ /* 0x000fe80000000800 */
[----:B------:R-:W-:Y:S04]  /*4ae0*/  LDS R71, [R212+0x800] ;  /* 0x00080000d4477984 */ /* 0x000fe80000000800 */
[----:B------:R-:W1:Y:S04]  /*4af0*/  LDSM.16.M88.4 R104, [R126+0x10000] ;  /* 0x010000007e68783b */ /* 0x000e680000000200 */
[----:B------:R-:W-:Y:S04]  /*4b00*/  LDS R116, [R213+0x100] ;  /* 0x00010000d5747984 */ /* 0x000fe80000000800 */
[----:B------:R-:W-:Y:S04]  /*4b10*/  LDS R118, [R213+0x900] ;  /* 0x00090000d5767984 */ /* 0x000fe80000000800 */
[----:B------:R-:W-:Y:S04]  /*4b20*/  LDS R117, [R212+0x100] ;  /* 0x00010000d4757984 */ /* 0x000fe80000000800 */
[----:B------:R-:W2:Y:S04]  /*4b30*/  LDSM.16.M88.4 R100, [R126+0x11000] ;  /* 0x011000007e64783b */ /* 0x000ea80000000200 */
[----:B------:R-:W3:Y:S04]  /*4b40*/  LDS R119, [R212+0x900] ;  /* 0x00090000d4777984 */ /* 0x000ee80000000800 */
[----:B------:R-:W4:Y:S04]  /*4b50*/  LDSM.16.M88.4 R96, [R126+0x12000] ;  /* 0x012000007e60783b */ /* 0x000f280000000200 */
[----:B------:R-:W5:Y:S04]  /*4b60*/  LDSM.16.M88.4 R60, [R126+0x13000] ;  /* 0x013000007e3c783b */ /* 0x000f680000000200 */
[----:B------:R-:W-:Y:S04]  /*4b70*/  LDS R112, [R213+0x1000] ;  /* 0x00100000d5707984 */ /* 0x000fe80000000800 */
[----:B------:R-:W-:Y:S04]  /*4b80*/  LDS R114, [R213+0x1800] ;  /* 0x00180000d5727984 */ /* 0x000fe80000000800 */
[----:B------:R-:W-:Y:S01]  /*4b90*/  LDS R113, [R212+0x1000] ;  /* 0x00100000d4717984 */ /* 0x000fe20000000800 */
[C---:B-1----:R-:W-:Y:S03]  /*4ba0*/  HMMA.1688.F32.TF32 R92, R68.reuse, R104, R48 ;  /* 0x00000068445c723c */ /* 0x042fe60000081030 */
[----:B------:R-:W1:Y:S04]  /*4bb0*/  LDS R115, [R212+0x1800] ;  /* 0x00180000d4737984 */ /* 0x000e680000000800 */
[----:B------:R-:W-:Y:S04]  /*4bc0*/  LDS R48, [R213+0x1100] ;  /* 0x00110000d5307984 */ /* 0x000fe80000000800 */
[----:B------:R-:W-:Y:S04]  /*4bd0*/  LDS R50, [R213+0x1900] ;  /* 0x00190000d5327984 */ /* 0x000fe80000000800 */
[----:B------:R-:W-:Y:S01]  /*4be0*/  LDS R49, [R212+0x1100] ;  /* 0x00110000d4317984 */ /* 0x000fe20000000800 */
[-C--:B--2---:R-:W-:Y:S03]  /*4bf0*/  HMMA.1688.F32.TF32 R132, R68, R100.reuse, R132 ;  /* 0x000000644484723c */ /* 0x084fe60000081084 */
[----:B------:R-:W2:Y:S04]  /*4c00*/  LDS R51, [R212+0x1900] ;  /* 0x00190000d4337984 */ /* 0x000ea80000000800 */
[----:B------:R-:W-:Y:S01]  /*4c10*/  LDS R108, [R213+0x2000] ;  /* 0x00200000d56c7984 */ /* 0x000fe20000000800 */
[----:B---3--:R-:W-:Y:S03]  /*4c20*/  HMMA.1688.F32.TF32 R80, R116, R100, R64 ;  /* 0x000000647450723c */ /* 0x008fe60000081040 */
[----:B------:R-:W-:Y:S04]  /*4c30*/  LDS R110, [R213+0x2800] ;  /* 0x00280000d56e7984 */ /* 0x000fe80000000800 */
[----:B------:R-:W-:Y:S01]  /*4c40*/  IMAD.U32 R65, RZ, RZ, UR5 ;  /* 0x00000005ff417e24 */ /* 0x000fe2000f8e00ff */
[----:B----4-:R-:W-:Y:S01]  /*4c50*/  HMMA.1688.F32.TF32 R128, R68, R96, R128 ;  /* 0x000000604480723c */ /* 0x010fe20000081080 */
[----:B------:R-:W-:Y:S02]  /*4c60*/  LDS R109, [R212+0x2000] ;  /* 0x00200000d46d7984 */ /* 0x000fe40000000800 */
[----:B------:R-:W-:-:S02]  /*4c70*/  IMAD R214, R65, 0x4000, R158 ;  /* 0x0000400041d67824 */ /* 0x000fc400078e029e */
[----:B------:R-:W-:Y:S03]  /*4c80*/  LDS R111, [R212+0x2800] ;  /* 0x00280000d46f7984 */ /* 0x000fe60000000800 */
[----:B-----5:R-:W-:Y:S01]  /*4c90*/  HMMA.1688.F32.TF32 R52, R68, R60, R52 ;  /* 0x0000003c4434723c */ /* 0x020fe20000081034 */
[----:B------:R-:W3:Y:S04]  /*4ca0*/  LDSM.16.M88.4 R120, [R214+0x10000] ;  /* 0x01000000d678783b */ /* 0x000ee80000000200 */
[----:B------:R-:W4:Y:S03]  /*4cb0*/  LDSM.16.M88.4 R64, [R214+0x11000] ;  /* 0x01100000d640783b */ /* 0x000f260000000200 */
[C---:B------:R-:W-:Y:S01]  /*4cc0*/  HMMA.1688.F32.TF32 R84, R116.reuse, R104, R84 ;  /* 0x000000687454723c */ /* 0x040fe20000081054 */
[----:B------:R-:W5:Y:S04]  /*4cd0*/  LDSM.16.M88.4 R68, [R214+0x12000] ;  /* 0x01200000d644783b */ /* 0x000f680000000200 */
[----:B------:R-:W2:Y:S03]  /*4ce0*/  LDSM.16.M88.4 R72, [R214+0x13000] ;  /* 0x01300000d648783b */ /* 0x000ea60000000200 */
[C---:B------:R-:W-:Y:S01]  /*4cf0*/  HMMA.1688.F32.TF32 R76, R116.reuse, R96, R76 ;  /* 0x00000060744c723c */ /* 0x040fe2000008104c */
[----:B------:R-:W-:Y:S04]  /*4d00*/  LDS R88, [R213+0x2100] ;  /* 0x00210000d5587984 */ /* 0x000fe80000000800 */
[----:B------:R-:W-:Y:S03]  /*4d10*/  LDS R90, [R213+0x2900] ;  /* 0x00290000d55a7984 */ /* 0x000fe60000000800 */
[----:B------:R-:W-:Y:S01]  /*4d20*/  HMMA.1688.F32.TF32 R56, R116, R60, R56 ;  /* 0x0000003c7438723c */ /* 0x000fe20000081038 */
[----:B------:R-:W-:Y:S04]  /*4d30*/  LDS R89, [R212+0x2100] ;  /* 0x00210000d4597984 */ /* 0x000fe80000000800 */
[----:B------:R-:W3:Y:S03]  /*4d40*/  LDS R91, [R212+0x2900] ;  /* 0x00290000d45b7984 */ /* 0x000ee60000000800 */
[C---:B-1----:R-:W-:Y:S01]  /*4d50*/  HMMA.1688.F32.TF32 R92, R112.reuse, R106, R92 ;  /* 0x0000006a705c723c */ /* 0x042fe2000008105c */
[----:B------:R-:W-:Y:S04]  /*4d60*/  LDS R116, [R213+0x4100] ;  /* 0x00410000d5747984 */ /* 0x000fe80000000800 */
[----:B------:R-:W-:Y:S03]  /*4d70*/  LDS R118, [R213+0x4900] ;  /* 0x00490000d5767984 */ /* 0x000fe60000000800 */
[C---:B------:R-:W-:Y:S01]  /*4d80*/  HMMA.1688.F32.TF32 R132, R112.reuse, R102, R132 ;  /* 0x000000667084723c */ /* 0x040fe20000081084 */
[----:B------:R-:W-:Y:S04]  /*4d90*/  LDS R117, [R212+0x4100] ;  /* 0x00410000d4757984 */ /* 0x000fe80000000800 */
[----:B------:R-:W-:Y:S03]  /*4da0*/  LDS R119, [R212+0x4900] ;  /* 0x00490000d4777984 */ /* 0x000fe60000000800 */
[C---:B------:R-:W-:Y:S01]  /*4db0*/  HMMA.1688.F32.TF32 R128, R112.reuse, R98, R128 ;  /* 0x000000627080723c */ /* 0x040fe20000081080 */
[----:B------:R-:W-:Y:S07]  /*4dc0*/  LDS R127, [R212+0x5800] ;  /* 0x00580000d47f7984 */ /* 0x000fee0000000800 */
[----:B------:R-:W-:Y:S01]  /*4dd0*/  HMMA.1688.F32.TF32 R52, R112, R62, R52 ;  /* 0x0000003e7034723c */ /* 0x000fe20000081034 */
[----:B------:R-:W-:Y:S04]  /*4de0*/  LDS R112, [R213+0x5100] ;  /* 0x00510000d5707984 */ /* 0x000fe80000000800 */
[----:B------:R-:W-:Y:S03]  /*4df0*/  LDS R114, [R213+0x5900] ;  /* 0x00590000d5727984 */ /* 0x000fe60000000800 */
[C---:B--2---:R-:W-:Y:S01]  /*4e00*/  HMMA.1688.F32.TF32 R104, R48.reuse, R106, R84 ;  /* 0x0000006a3068723c */ /* 0x044fe20000081054 */
[----:B------:R-:W-:Y:S04]  /*4e10*/  LDS R84, [R213+0x3100] ;  /* 0x00310000d5547984 */ /* 0x000fe80000000800 */
[----:B------:R-:W-:Y:S03]  /*4e20*/  LDS R86, [R213+0x3900] ;  /* 0x00390000d5567984 */ /* 0x000fe60000000800 */
[C---:B------:R-:W-:Y:S01]  /*4e30*/  HMMA.1688.F32.TF32 R100, R48.reuse, R102, R80 ;  /* 0x000000663064723c */ /* 0x040fe20000081050 */
[----:B------:R-:W-:Y:S04]  /*4e40*/  LDS R80, [R213+0x3000] ;  /* 0x00300000d5507984 */ /* 0x000fe80000000800 */
[----:B------:R-:W-:Y:S03]  /*4e50*/  LDS R82, [R213+0x3800] ;  /* 0x00380000d5527984 */ /* 0x000fe60000000800 */
[C---:B------:R-:W-:Y:S01]  /*4e60*/  HMMA.1688.F32.TF32 R96, R48.reuse, R98, R76 ;  /* 0x000000623060723c */ /* 0x040fe2000008104c */
[----:B------:R-:W-:Y:S04]  /*4e70*/  LDS R81, [R212+0x3000] ;  /* 0x00300000d4517984 */ /* 0x000fe80000000800 */
[----:B------:R-:W1:Y:S03]  /*4e80*/  LDS R83, [R212+0x3800] ;  /* 0x00380000d4537984 */ /* 0x000e660000000800 */
[----:B------:R-:W-:Y:S01]  /*4e90*/  HMMA.1688.F32.TF32 R48, R48, R62, R56 ;  /* 0x0000003e3030723c */ /* 0x000fe20000081038 */
[----:B------:R-:W-:Y:S04]  /*4ea0*/  LDS R85, [R212+0x3100] ;  /* 0x00310000d4557984 */ /* 0x000fe80000000800 */
[----:B------:R-:W2:Y:S03]  /*4eb0*/  LDS R87, [R212+0x3900] ;  /* 0x00390000d4577984 */ /* 0x000ea60000000800 */
[C---:B---3--:R-:W-:Y:S01]  /*4ec0*/  HMMA.1688.F32.TF32 R92, R108.reuse, R120, R92 ;  /* 0x000000786c5c723c */ /* 0x048fe2000008105c */
[----:B------:R-:W-:Y:S04]  /*4ed0*/  LDS R76, [R213+0x4000] ;  /* 0x00400000d54c7984 */ /* 0x000fe80000000800 */
[----:B------:R-:W-:Y:S03]  /*4ee0*/  LDS R78, [R213+0x4800] ;  /* 0x00480000d54e7984 */ /* 0x000fe60000000800 */
[C---:B----4-:R-:W-:Y:S01]  /*4ef0*/  HMMA.1688.F32.TF32 R132, R108.reuse, R64, R132 ;  /* 0x000000406c84723c */ /* 0x050fe20000081084 */
[----:B------:R-:W-:Y:S04]  /*4f00*/  LDS R77, [R212+0x4000] ;  /* 0x00400000d44d7984 */ /* 0x000fe80000000800 */
[----:B------:R-:W-:Y:S03]  /*4f10*/  LDS R79, [R212+0x4800] ;  /* 0x00480000d44f7984 */ /* 0x000fe60000000800 */
[C---:B-----5:R-:W-:Y:S01]  /*4f20*/  HMMA.1688.F32.TF32 R128, R108.reuse, R68, R128 ;  /* 0x000000446c80723c */ /* 0x060fe20000081080 */
[----:B------:R-:W3:Y:S04]  /*4f30*/  LDSM.16.M88.4 R60, [R126+0x10080] ;  /* 0x010080007e3c783b */ /* 0x000ee80000000200 */
[----:B------:R-:W4:Y:S03]  /*4f40*/  LDSM.16.M88.4 R56, [R126+0x11080] ;  /* 0x011080007e38783b */ /* 0x000f260000000200 */
[----:B------:R-:W-:Y:S01]  /*4f50*/  HMMA.1688.F32.TF32 R108, R108, R72, R52 ;  /* 0x000000486c6c723c */ /* 0x000fe20000081034 */
[----:B------:R-:W5:Y:S04]  /*4f60*/  LDSM.16.M88.4 R52, [R126+0x12080] ;  /* 0x012080007e34783b */ /* 0x000f680000000200 */
[----:B------:R-:W-:Y:S03]  /*4f70*/  LDS R113, [R212+0x5100] ;  /* 0x00510000d4717984 */ /* 0x000fe60000000800 */
[C---:B------:R-:W-:Y:S01]  /*4f80*/  HMMA.1688.F32.TF32 R104, R88.reuse, R120, R104 ;  /* 0x000000785868723c */ /* 0x040fe20000081068 */
[----:B------:R-:W-:Y:S07]  /*4f90*/  LDS R115, [R212+0x5900] ;  /* 0x00590000d4737984 */ /* 0x000fee0000000800 */
[C---:B------:R-:W-:Y:S08]  /*4fa0*/  HMMA.1688.F32.TF32 R100, R88.reuse, R64, R100 ;  /* 0x000000405864723c */ /* 0x040ff00000081064 */
[C---:B------:R-:W-:Y:S08]  /*4fb0*/  HMMA.1688.F32.TF32 R96, R88.reuse, R68, R96 ;  /* 0x000000445860723c */ /* 0x040ff00000081060 */
[----:B------:R-:W-:Y:S01]  /*4fc0*/  HMMA.1688.F32.TF32 R88, R88, R72, R48 ;  /* 0x000000485858723c */ /* 0x000fe20000081030 */
[----:B------:R-:W3:Y:S04]  /*4fd0*/  LDSM.16.M88.4 R48, [R126+0x13080] ;  /* 0x013080007e30783b */ /* 0x000ee80000000200 */
[----:B------:R-:W-:Y:S03]  /*4fe0*/  LDS R126, [R213+0x5800] ;  /* 0x00580000d57e7984 */ /* 0x000fe60000000800 */
[C---:B-1----:R-:W-:Y:S08]  /*4ff0*/  HMMA.1688.F32.TF32 R92, R80.reuse, R122, R92 ;  /* 0x0000007a505c723c */ /* 0x042ff0000008105c */
[C---:B------:R-:W-:Y:S08]  /*5000*/  HMMA.1688.F32.TF32 R132, R80.reuse, R66, R132 ;  /* 0x000000425084723c */ /* 0x040ff00000081084 */
[C---:B------:R-:W-:Y:S08]  /*5010*/  HMMA.1688.F32.TF32 R128, R80.reuse, R70, R128 ;  /* 0x000000465080723c */ /* 0x040ff00000081080 */
[----:B------:R-:W-:Y:S01]  /*5020*/  HMMA.1688.F32.TF32 R80, R80, R74, R108 ;  /* 0x0000004a5050723c */ /* 0x000fe2000008106c */
[----:B------:R-:W-:Y:S04]  /*5030*/  LDS R108, [R213+0x6000] ;  /* 0x00600000d56c7984 */ /* 0x000fe80000000800 */
[----:B------:R-:W-:Y:S03]  /*5040*/  LDS R110, [R213+0x6800] ;  /* 0x00680000d56e7984 */ /* 0x000fe60000000800 */
[C---:B--2---:R-:W-:Y:S01]  /*5050*/  HMMA.1688.F32.TF32 R120, R84.reuse, R122, R104 ;  /* 0x0000007a5478723c */ /* 0x044fe20000081068 */
[----:B------:R-:W-:Y:S04]  /*5060*/  LDS R109, [R212+0x6000] ;  /* 0x00600000d46d7984 */ /* 0x000fe80000000800 */
[----:B------:R-:W-:Y:S03]  /*5070*/  LDS R111, [R212+0x6800] ;  /* 0x00680000d46f7984 */ /* 0x000fe60000000800 */
[C---:B------:R-:W-:Y:S01]  /*5080*/  HMMA.1688.F32.TF32 R64, R84.reuse, R66, R100 ;  /* 0x000000425440723c */ /* 0x040fe20000081064 */
[----:B------:R-:W-:Y:S04]  /*5090*/  LDSM.16.M88.4 R104, [R214+0x10080] ;  /* 0x01008000d668783b */ /* 0x000fe80000000200 */
[----:B------:R-:W-:Y:S03]  /*50a0*/  LDSM.16.M88.4 R100, [R214+0x11080] ;  /* 0x01108000d664783b */ /* 0x000fe60000000200 */
[C---:B------:R-:W-:Y:S01]  /*50b0*/  HMMA.1688.F32.TF32 R68, R84.reuse, R70, R96 ;  /* 0x000000465444723c */ /* 0x040fe20000081060 */
[----:B------:R-:W-:Y:S07]  /*50c0*/  LDSM.16.M88.4 R96, [R214+0x12080] ;  /* 0x01208000d660783b */ /* 0x000fee0000000200 */
[----:B------:R-:W-:Y:S01]  /*50d0*/  HMMA.1688.F32.TF32 R88, R84, R74, R88 ;  /* 0x0000004a5458723c */ /* 0x000fe20000081058 */
[----:B------:R-:W-:Y:S04]  /*50e0*/  LDS R84, [R213+0x7000] ;  /* 0x00700000d5547984 */ /* 0x000fe80000000800 */
[----:B------:R-:W-:Y:S03]  /*50f0*/  LDS R86, [R213+0x7800] ;  /* 0x00780000d5567984 */ /* 0x000fe60000000800 */
[C---:B---3--:R-:W-:Y:S01]  /*5100*/  HMMA.1688.F32.TF32 R72, R76.reuse, R60, R92 ;  /* 0x0000003c4c48723c */ /* 0x048fe2000008105c */
[----:B------:R-:W-:Y:S04]  /*5110*/  LDS R85, [R212+0x7000] ;  /* 0x00700000d4557984 */ /* 0x000fe80000000800 */
[----:B------:R-:W-:Y:S03]  /*5120*/  LDS R87, [R212+0x7800] ;  /* 0x00780000d4577984 */ /* 0x000fe60000000800 */
[C---:B----4-:R-:W-:Y:S01]  /*5130*/  HMMA.1688.F32.TF32 R132, R76.reuse, R56, R132 ;  /* 0x000000384c84723c */ /* 0x050fe20000081084 */
[----:B------:R-:W-:Y:S07]  /*5140*/  LDSM.16.M88.4 R92, [R214+0x13080] ;  /* 0x01308000d65c783b */ /* 0x000fee0000000200 */
[C---:B-----5:R-:W-:Y:S08]  /*5150*/  HMMA.1688.F32.TF32 R128, R76.reuse, R52, R128 ;  /* 0x000000344c80723c */ /* 0x060ff00000081080 */
[----:B------:R-:W-:Y:S01]  /*5160*/  HMMA.1688.F32.TF32 R76, R76, R48, R80 ;  /* 0x000000304c4c723c */ /* 0x000fe20000081050 */
[----:B------:R-:W-:Y:S04]  /*5170*/  LDS R82, [R213+0x7900] ;  /* 0x00790000d5527984 */ /* 0x000fe80000000800 */
[----:B------:R-:W-:Y:S02]  /*5180*/  LDS R83, [R212+0x7900] ;  /* 0x00790000d4537984 */ /* 0x000fe40000000800 */
[----:B------:R-:W-:Y:S01]  /*5190*/  SEL R80, RZ, 0x4, P0 ;  /* 0x00000004ff507807 */ /* 0x000fe20000000000 */
[----:B------:R-:W-:Y:S01]  /*51a0*/  HMMA.1688.F32.TF32 R120, R116, R60, R120 ;  /* 0x0000003c7478723c */ /* 0x000fe20000081078 */
[----:B------:R-:W-:-:S02]  /*51b0*/  PLOP3.LUT P0, PT, PT, PT, UP1, 0x40, 0x0 ;  /* 0x000000000000781c */ /* 0x000fc40003f0e818 */
[----:B------:R-:W-:Y:S02]  /*51c0*/  SEL R81, RZ, 0x4, P1 ;  /* 0x00000004ff517807 */ /* 0x000fe40000800000 */
[----:B------:R-:W-:Y:S02]  /*51d0*/  SEL R80, R80, RZ, P2 ;  /* 0x000000ff50507207 */ /* 0x000fe40001000000 */
[----:B------:R-:W-:Y:S01]  /*51e0*/  SEL R81, R81, RZ, P0 ;  /* 0x000000ff51517207 */ /* 0x000fe20000000000 */
[----:B------:R-:W-:Y:S01]  /*51f0*/  HMMA.1688.F32.TF32 R64, R116, R56, R64 ;  /* 0x000000387440723c */ /* 0x000fe20000081040 */
[----:B------:R-:W-:Y:S01]  /*5200*/  ISETP.NE.U32.AND P0, PT, R80, RZ, PT ;  /* 0x000000ff5000720c */ /* 0x000fe20003f05070 */
[----:B------:R-:W-:Y:S01]  /*5210*/  IMAD.MOV.U32 R60, RZ, RZ, R124 ;  /* 0x000000ffff3c7224 */ /* 0x000fe200078e007c */
[----:B------:R-:W-:Y:S01]  /*5220*/  ISETP.NE.U32.AND P5, PT, R81, RZ, PT ;  /* 0x000000ff5100720c */ /* 0x000fe20003fa5070 */
[----:B------:R-:W-:Y:S01]  /*5230*/  IMAD.MOV.U32 R61, RZ, RZ, R125 ;  /* 0x000000ffff3d7224 */ /* 0x000fe200078e007d */
[----:B------:R-:W-:Y:S01]  /*5240*/  LDS R124, [R213+0x5000] ;  /* 0x00500000d57c7984 */ /* 0x000fe20000000800 */
[----:B------:R-:W-:-:S02]  /*5250*/  ISETP.GE.AND P1, PT, R207, UR9, PT ;  /* 0x00000009cf007c0c */ /* 0x000fc4000bf26270 */
[C---:B------:R-:W-:Y:S01]  /*5260*/  HMMA.1688.F32.TF32 R68, R116.reuse, R52, R68 ;  /* 0x000000347444723c */ /* 0x040fe20000081044 */
[----:B------:R-:W1:Y:S01]  /*5270*/  LDS R125, [R212+0x5000] ;  /* 0x00500000d47d7984 */ /* 0x000e620000000800 */
[----:B------:R-:W-:Y:S02]  /*5280*/  PLOP3.LUT P2, PT, PT, PT, UP1, 0x40, 0x0 ;  /* 0x000000000000781c */ /* 0x000fe40003f4e818 */
[----:B------:R-:W-:Y:S01]  /*5290*/  SEL R56, RZ, 0x4, P1 ;  /* 0x00000004ff387807 */ /* 0x000fe20000800000 */
[----:B------:R-:W-:Y:S01]  /*52a0*/  LDS R80, [R213+0x7100] ;  /* 0x00710000d5507984 */ /* 0x000fe20000000800 */
[----:B------:R-:W-:Y:S02]  /*52b0*/  ISETP.GE.AND P1, PT, R205, UR9, PT ;  /* 0x00000009cd007c0c */ /* 0x000fe4000bf26270 */
[----:B------:R-:W-:Y:S01]  /*52c0*/  HMMA.1688.F32.TF32 R116, R116, R48, R88 ;  /* 0x000000307474723c */ /* 0x000fe20000081058 */
[----:B------:R-:W-:Y:S01]  /*52d0*/  LDS R88, [R213+0x6100] ;  /* 0x00610000d5587984 */ /* 0x000fe20000000800 */
[----:B------:R-:W-:-:S02]  /*52e0*/  SEL R56, R56, RZ, P2 ;  /* 0x000000ff38387207 */ /* 0x000fc40001000000 */
[----:B------:R-:W-:Y:S01]  /*52f0*/  IADD3 R52, P2, R179, R60, RZ ;  /* 0x0000003cb3347210 */ /* 0x000fe20007f5e0ff */
[----:B------:R-:W-:Y:S01]  /*5300*/  LDS R90, [R213+0x6900] ;  /* 0x00690000d55a7984 */ /* 0x000fe20000000800 */
[----:B------:R-:W-:Y:S01]  /*5310*/  SEL R57, RZ, 0x4, P1 ;  /* 0x00000004ff397807 */ /* 0x000fe20000800000 */
[----:B------:R-:W-:Y:S01]  /*5320*/  IMAD.U32 R48, RZ, RZ, UR10 ;  /* 0x0000000aff307e24 */ /* 0x000fe2000f8e00ff */
[----:B------:R-:W-:Y:S01]  /*5330*/  ISETP.GE.AND P1, PT, R203, UR9, PT ;  /* 0x00000009cb007c0c */ /* 0x000fe2000bf26270 */
[----:B------:R-:W-:Y:S01]  /*5340*/  LDS R89, [R212+0x6100] ;  /* 0x00610000d4597984 */ /* 0x000fe20000000800 */
[----:B------:R-:W-:Y:S01]  /*5350*/  IMAD.X R53, R61, 0x1, R4, P2 ;  /* 0x000000013d357824 */ /* 0x000fe200010e0604 */
[----:B------:R-:W-:Y:S01]  /*5360*/  SEL R57, R57, RZ, P3 ;  /* 0x000000ff39397207 */ /* 0x000fe20001800000 */
[----:B------:R-:W-:Y:S01]  /*5370*/  IMAD R48, R48, 0x8000, R165 ;  /* 0x0000800030307824 */ /* 0x000fe200078e02a5 */
[----:B------:R-:W2:Y:S01]  /*5380*/  LDS R91, [R212+0x6900] ;  /* 0x00690000d45b7984 */ /* 0x000ea20000000800 */
[----:B------:R-:W-:Y:S01]  /*5390*/  ISETP.NE.U32.AND P4, PT, R56, RZ, PT ;  /* 0x000000ff3800720c */ /* 0x000fe20003f85070 */
[----:B------:R-:W-:Y:S01]  /*53a0*/  HMMA.1688.F32.TF32 R64, R112, R58, R64 ;  /* 0x0000003a7040723c */ /* 0x000fe20000081040 */
[----:B------:R-:W-:Y:S01]  /*53b0*/  ISETP.NE.U32.AND P3, PT, R57, RZ, PT ;  /* 0x000000ff3900720c */ /* 0x000fe20003f65070 */
[----:B------:R3:W4:Y:S01]  /*53c0*/  LDS R81, [R212+0x7100] ;  /* 0x00710000d4517984 */ /* 0x0007220000000800 */
[----:B------:R-:W-:-:S02]  /*53d0*/  PLOP3.LUT P2, PT, PT, PT, UP1, 0x40, 0x0 ;  /* 0x000000000000781c */ /* 0x000fc40003f4e818 */
[----:B------:R-:W-:Y:S01]  /*53e0*/  SEL R49, RZ, 0x4, P1 ;  /* 0x00000004ff317807 */ /* 0x000fe20000800000 */
[----:B------:R-:W-:Y:S01]  /*53f0*/  BAR.SYNC.DEFER_BLOCKING 0x0 ;  /* 0x0000000000007b1d */ /* 0x000fe20000010000 */
[----:B------:R-:W-:Y:S01]  /*5400*/  ISETP.GE.AND P1, PT, R199, UR9, PT ;  /* 0x00000009c7007c0c */ /* 0x000fe2000bf26270 */
[C---:B------:R-:W-:Y:S01]  /*5410*/  HMMA.1688.F32.TF32 R68, R112.reuse, R54, R68 ;  /* 0x000000367044723c */ /* 0x040fe20000081044 */
[----:B------:R-:W-:Y:S02]  /*5420*/  SEL R49, R49, RZ, P2 ;  /* 0x000000ff31317207 */ /* 0x000fe40001000000 */
[----:B------:R-:W-:Y:S02]  /*5430*/  PLOP3.LUT P2, PT, PT, PT, UP1, 0x40, 0x0 ;  /* 0x000000000000781c */ /* 0x000fe40003f4e818 */
[----:B---3--:R-:W-:Y:S02]  /*5440*/  SEL R212, RZ, 0x4, P1 ;  /* 0x00000004ffd47807 */ /* 0x008fe40000800000 */
[----:B------:R-:W-:Y:S01]  /*5450*/  ISETP.NE.U32.AND P1, PT, R49, RZ, PT ;  /* 0x000000ff3100720c */ /* 0x000fe20003f25070 */
[----:B------:R-:W-:Y:S01]  /*5460*/  HMMA.1688.F32.TF32 R116, R112, R50, R116 ;  /* 0x000000327074723c */ /* 0x000fe20000081074 */
[----:B------:R-:W-:-:S07]  /*5470*/  SEL R212, R212, RZ, P2 ;  /* 0x000000ffd4d47207 */ /* 0x000fce0001000000 */
[----:B-1----:R-:W-:Y:S01]  /*5480*/  HMMA.1688.F32.TF32 R132, R124, R58, R132 ;  /* 0x0000003a7c84723c */ /* 0x002fe20000081084 */
[----:B------:R-:W-:Y:S01]  /*5490*/  @!PT LDS RZ, [RZ] ;  /* 0x00000000fffff984 */ /* 0x000fe20000000800 */
[----:B------:R-:W-:Y:S01]  /*54a0*/  @!PT LDS RZ, [RZ] ;  /* 0x00000000fffff984 */ /* 0x000fe20000000800 */
[----:B------:R-:W-:Y:S01]  /*54b0*/  @!PT LDS RZ, [RZ] ;  /* 0x00000000fffff984 */ /* 0x000fe20000000800 */
[----:B------:R1:W-:Y:S01]  /*54c0*/  LDGSTS.E [R48], [R52.64], P0 ;  /* 0x0000000034307fae */ /* 0x0003e2000812184e */
[----:B------:R-:W-:-:S06]  /*54d0*/  ISETP.GE.AND P0, PT, R201, UR9, PT ;  /* 0x00000009c9007c0c */ /* 0x000fcc000bf06270 */
[----:B------:R-:W-:Y:S01]  /*54e0*/  HMMA.1688.F32.TF32 R128, R124, R54, R128 ;  /* 0x000000367c80723c */ /* 0x000fe20000081080 */
[----:B------:R-:W-:Y:S02]  /*54f0*/  SEL R57, RZ, 0x4, P0 ;  /* 0x00000004ff397807 */ /* 0x000fe40000000000 */
[----:B------:R-:W-:-:S04]  /*5500*/  IADD3 R56, P0, R177, R60, RZ ;  /* 0x0000003cb1387210 */ /* 0x000fc80007f1e0ff */
[----:B------:R-:W-:Y:S01]  /*5510*/  IMAD.WIDE R54, R136, 0x4, R60 ;  /* 0x0000000488367825 */ /* 0x000fe200078e023c */
[C---:B------:R-:W-:Y:S01]  /*5520*/  HMMA.1688.F32.TF32 R76, R124.reuse, R50, R76 ;  /* 0x000000327c4c723c */ /* 0x040fe2000008104c */
[----:B-1----:R-:W-:Y:S02]  /*5530*/  SEL R53, R57, RZ, P6 ;  /* 0x000000ff39357207 */ /* 0x002fe40003000000 */
[----:B------:R-:W-:Y:S01]  /*5540*/  IMAD.X R57, R61, 0x1, R6, P0 ;  /* 0x000000013d397824 */ /* 0x000fe200000e0606 */
[----:B------:R-:W-:Y:S02]  /*5550*/  IADD3 R52, P6, R175, R60, RZ ;  /* 0x0000003caf347210 */ /* 0x000fe40007fde0ff */
[----:B------:R-:W-:Y:S01]  /*5560*/  ISETP.NE.U32.AND P2, PT, R53, RZ, PT ;  /* 0x000000ff3500720c */ /* 0x000fe20003f45070 */
[----:B------:R-:W-:Y:S01]  /*5570*/  IMAD.WIDE R50, R144, 0x4, R60 ;  /* 0x0000000490327825 */ /* 0x000fe200078e023c */
[----:B------:R1:W-:Y:S01]  /*5580*/  LDGSTS.E [R48+0x800], [R56.64], P5 ;  /* 0x0080000038307fae */ /* 0x0003e2000a92184e */
[----:B------:R-:W-:Y:S01]  /*5590*/  ISETP.GE.AND P5, PT, R197, UR9, PT ;  /* 0x00000009c5007c0c */ /* 0x000fe2000bfa6270 */
[----:B------:R-:W-:Y:S01]  /*55a0*/  HMMA.1688.F32.TF32 R72, R124, R62, R72 ;  /* 0x0000003e7c48723c */ /* 0x000fe20000081048 */
[----:B------:R-:W-:Y:S01]  /*55b0*/  ISETP.NE.U32.AND P0, PT, R212, RZ, PT ;  /* 0x000000ffd400720c */ /* 0x000fe20003f05070 */
[----:B------:R-:W-:Y:S01]  /*55c0*/  IMAD.X R53, R61, 0x1, R8, P6 ;  /* 0x000000013d357824 */ /* 0x000fe200030e0608 */
[----:B------:R-:W-:-:S02]  /*55d0*/  SEL R49, RZ, 0x4, P5 ;  /* 0x00000004ff317807 */ /* 0x000fc40002800000 */
[----:B------:R-:W-:Y:S02]  /*55e0*/  IADD3 R212, P5, R173, R60, RZ ;  /* 0x0000003cadd47210 */ /* 0x000fe40007fbe0ff */
[----:B------:R3:W-:Y:S01]  /*55f0*/  LDGSTS.E [R48+0x1000], [R52.64], P4 ;  /* 0x0100000034307fae */ /* 0x0007e2000a12184e */
[----:B------:R-:W-:Y:S01]  /*5600*/  PLOP3.LUT P6, PT, PT, PT, UP1, 0x40, 0x0 ;  /* 0x000000000000781c */ /* 0x000fe20003fce818 */
[-C--:B------:R-:W-:Y:S01]  /*5610*/  HMMA.1688.F32.TF32 R132, R108, R100.reuse, R132 ;  /* 0x000000646c84723c */ /* 0x080fe20000081084 */
[----:B------:R-:W-:Y:S01]  /*5620*/  IMAD.X R213, R61, 0x1, R10, P5 ;  /* 0x000000013dd57824 */ /* 0x000fe200028e060a */
[----:B------:R-:W-:Y:S02]  /*5630*/  ISETP.GE.AND P4, PT, R195, UR9, PT ;  /* 0x00000009c3007c0c */ /* 0x000fe4000bf86270 */
[----:B------:R-:W-:Y:S02]  /*5640*/  SEL R49, R49, RZ, P6 ;  /* 0x000000ff31317207 */ /* 0x000fe40003000000 */
[----:B------:R-:W-:Y:S01]  /*5650*/  PLOP3.LUT P6, PT, PT, PT, UP1, 0x40, 0x0 ;  /* 0x000000000000781c */ /* 0x000fe20003fce818 */
[----:B------:R5:W-:Y:S01]  /*5660*/  LDGSTS.E [R48+0x1800], [R212.64], P3 ;  /* 0x01800000d4307fae */ /* 0x000be2000992184e */
[----:B------:R-:W-:Y:S01]  /*5670*/  SEL R214, RZ, 0x4, P4 ;  /* 0x00000004ffd67807 */ /* 0x000fe20002000000 */
[----:B--2---:R-:W-:Y:S01]  /*5680*/  HMMA.1688.F32.TF32 R64, R88, R100, R64 ;  /* 0x000000645840723c */ /* 0x004fe20000081040 */
[----:B------:R-:W-:-:S02]  /*5690*/  ISETP.GE.AND P3, PT, R193, UR9, PT ;  /* 0x00000009c1007c0c */ /* 0x000fc4000bf66270 */
[----:B---3--:R-:W-:Y:S02]  /*56a0*/  IADD3 R52, P5, R171, R60, RZ ;  /* 0x0000003cab347210 */ /* 0x008fe40007fbe0ff */
[----:B------:R-:W-:Y:S02]  /*56b0*/  ISETP.NE.U32.AND P4, PT, R49, RZ, PT ;  /* 0x000000ff3100720c */ /* 0x000fe40003f85070 */
[----:B------:R-:W-:Y:S01]  /*56c0*/  SEL R214, R214, RZ, P6 ;  /* 0x000000ffd6d67207 */ /* 0x000fe20003000000 */
[----:B------:R-:W-:Y:S01]  /*56d0*/  IMAD.X R53, R61, 0x1, R12, P5 ;  /* 0x000000013d357824 */ /* 0x000fe200028e060c */
[----:B------:R-:W-:Y:S01]  /*56e0*/  PLOP3.LUT P6, PT, PT, PT, UP1, 0x40, 0x0 ;  /* 0x000000000000781c */ /* 0x000fe20003fce818 */
[----:B------:R-:W-:Y:S01]  /*56f0*/  IMAD.U32 R101, RZ, RZ, UR10 ;  /* 0x0000000aff657e24 */ /* 0x000fe2000f8e00ff */
[----:B------:R-:W-:Y:S01]  /*5700*/  SEL R49, RZ, 0x4, P3 ;  /* 0x00000004ff317807 */ /* 0x000fe20001800000 */
[----:B------:R-:W-:Y:S01]  /*5710*/  HMMA.1688.F32.TF32 R72, R108, R104, R72 ;  /* 0x000000686c48723c */ /* 0x000fe20000081048 */
[----:B------:R-:W-:Y:S01]  /*5720*/  ISETP.GE.AND P3, PT, R191, UR9, PT ;  /* 0x00000009bf007c0c */ /* 0x000fe2000bf66270 */
[----:B------:R2:W-:Y:S01]  /*5730*/  LDGSTS.E [R48+0x2000], [R52.64], P1 ;  /* 0x0200000034307fae */ /* 0x0005e2000892184e */
[----:B------:R-:W-:Y:S01]  /*5740*/  SEL R49, R49, RZ, P6 ;  /* 0x000000ff31317207 */ /* 0x000fe20003000000 */
[----:B------:R-:W-:Y:S01]  /*5750*/  IMAD R101, R101, 0x8000, R164 ;  /* 0x0000800065657824 */ /* 0x000fe200078e02a4 */
[----:B------:R-:W-:-:S02]  /*5760*/  PLOP3.LUT P6, PT, PT, PT, UP1, 0x40, 0x0 ;  /* 0x000000000000781c */ /* 0x000fc40003fce818 */
[----:B-1----:R-:W-:Y:S01]  /*5770*/  SEL R56, RZ, 0x4, P3 ;  /* 0x00000004ff387807 */ /* 0x002fe20001800000 */
[----:B------:R-:W-:Y:S01]  /*5780*/  HMMA.1688.F32.TF32 R120, R112, R62, R120 ;  /* 0x0000003e7078723c */ /* 0x000fe20000081078 */
[----:B------:R-:W-:Y:S02]  /*5790*/  ISETP.GE.AND P1, PT, R189, UR9, PT ;  /* 0x00000009bd007c0c */ /* 0x000fe4000bf26270 */
[----:B------:R-:W-:Y:S02]  /*57a0*/  SEL R56, R56, RZ, P6 ;  /* 0x000000ff38387207 */ /* 0x000fe40003000000 */
[----:B------:R-:W-:Y:S02]  /*57b0*/  PLOP3.LUT P3, PT, PT, PT, UP1, 0x40, 0x0 ;  /* 0x000000000000781c */ /* 0x000fe40003f6e818 */
[----:B--2---:R-:W-:Y:S01]  /*57c0*/  IADD3 R52, P6, R169, R60, RZ ;  /* 0x0000003ca9347210 */ /* 0x004fe20007fde0ff */
[----:B------:R-:W-:Y:S01]  /*57d0*/  HMMA.1688.F32.TF32 R76, R108, R92, R76 ;  /* 0x0000005c6c4c723c */ /* 0x000fe2000008104c */
[----:B------:R-:W-:-:S02]  /*57e0*/  SEL R57, RZ, 0x4, P1 ;  /* 0x00000004ff397807 */ /* 0x000fc40000800000 */
[----:B------:R-:W-:Y:S01]  /*57f0*/  ISETP.GE.AND P1, PT, R187, UR9, PT ;  /* 0x00000009bb007c0c */ /* 0x000fe2000bf26270 */
[----:B------:R-:W-:Y:S01]  /*5800*/  IMAD.X R53, R61, 0x1, R14, P6 ;  /* 0x000000013d357824 */ /* 0x000fe200030e060e */
[----:B------:R-:W-:Y:S02]  /*5810*/  SEL R57, R57, RZ, P3 ;  /* 0x000000ff39397207 */ /* 0x000fe40001800000 */
[----:B------:R-:W-:Y:S01]  /*5820*/  PLOP3.LUT P3, PT, PT, PT, UP1, 0x40, 0x0 ;  /* 0x000000000000781c */ /* 0x000fe20003f6e818 */
[----:B------:R-:W-:Y:S01]  /*5830*/  HMMA.1688.F32.TF32 R68, R88, R96, R68 ;  /* 0x000000605844723c */ /* 0x000fe20000081044 */
[----:B------:R-:W-:Y:S01]  /*5840*/  SEL R58, RZ, 0x4, P1 ;  /* 0x00000004ff3a7807 */ /* 0x000fe20000800000 */
[----:B------:R1:W-:Y:S01]  /*5850*/  LDGSTS.E [R48+0x2800], [R52.64], P2 ;  /* 0x0280000034307fae */ /* 0x0003e2000912184e */
[----:B------:R-:W-:Y:S02]  /*5860*/  ISETP.NE.U32.AND P5, PT, R214, RZ, PT ;  /* 0x000000ffd600720c */ /* 0x000fe40003fa5070 */
[----:B------:R-:W-:-:S02]  /*5870*/  ISETP.NE.U32.AND P6, PT, R49, RZ, PT ;  /* 0x000000ff3100720c */ /* 0x000fc40003fc5070 */
[----:B------:R-:W-:Y:S01]  /*5880*/  ISETP.NE.U32.AND P1, PT, R56, RZ, PT ;  /* 0x000000ff3800720c */ /* 0x000fe20003f25070 */
[----:B------:R-:W-:Y:S01]  /*5890*/  HMMA.1688.F32.TF32 R128, R108, R96, R128 ;  /* 0x000000606c80723c */ /* 0x000fe20000081080 */
[----:B------:R-:W-:Y:S02]  /*58a0*/  SEL R58, R58, RZ, P3 ;  /* 0x000000ff3a3a7207 */ /* 0x000fe40001800000 */
[----:B------:R-:W-:Y:S01]  /*58b0*/  ISETP.NE.U32.AND P2, PT, R57, RZ, PT ;  /* 0x000000ff3900720c */ /* 0x000fe20003f45070 */
[----:B------:R-:W-:Y:S01]  /*58c0*/  IMAD.WIDE R56, R44, 0x4, R60 ;  /* 0x000000042c387825 */ /* 0x000fe200078e023c */
[----:B------:R-:W-:-:S03]  /*58d0*/  ISETP.NE.U32.AND P3, PT, R58, RZ, PT ;  /* 0x000000ff3a00720c */ /* 0x000fc60003f65070 */
[--C-:B------:R-:W-:Y:S01]  /*58e0*/  IMAD.WIDE R58, R140, 0x4, R60.reuse ;  /* 0x000000048c3a7825 */ /* 0x100fe200078e023c */
[----:B------:R2:W-:Y:S01]  /*58f0*/  LDGSTS.E [R48+0x3000], [R56.64], P0 ;  /* 0x0300000038307fae */ /* 0x0005e2000812184e */
[----:B------:R-:W-:Y:S01]  /*5900*/  ISETP.GE.AND P0, PT, R185, UR9, PT ;  /* 0x00000009b9007c0c */ /* 0x000fe2000bf06270 */
[C---:B------:R-:W-:Y:S02]  /*5910*/  HMMA.1688.F32.TF32 R120, R88.reuse, R104, R120 ;  /* 0x000000685878723c */ /* 0x040fe40000081078 */
[----:B------:R3:W-:Y:S01]  /*5920*/  LDGSTS.E [R48+0x3800], [R54.64], P4 ;  /* 0x0380000036307fae */ /* 0x0007e2000a12184e */
[----:B------:R-:W-:Y:S02]  /*5930*/  PLOP3.LUT P4, PT, PT, PT, UP1, 0x40, 0x0 ;  /* 0x000000000000781c */ /* 0x000fe40003f8e818 */
[----:B------:R-:W-:Y:S01]  /*5940*/  SEL R49, RZ, 0x4, P0 ;  /* 0x00000004ff317807 */ /* 0x000fe20000000000 */
[----:B------:R5:W-:Y:S01]  /*5950*/  LDGSTS.E [R48+0x4000], [R58.64], P5 ;  /* 0x040000003a307fae */ /* 0x000be2000a92184e */
[----:B------:R-:W-:Y:S01]  /*5960*/  ISETP.GE.AND P0, PT, R181, UR9, PT ;  /* 0x00000009b5007c0c */ /* 0x000fe2000bf06270 */
[----:B------:R-:W-:Y:S01]  /*5970*/  HMMA.1688.F32.TF32 R116, R88, R92, R116 ;  /* 0x0000005c5874723c */ /* 0x000fe20000081074 */
[----:B------:R-:W-:Y:S01]  /*5980*/  SEL R49, R49, RZ, P4 ;  /* 0x000000ff31317207 */ /* 0x000fe20002000000 */
[----:B------:R4:W-:Y:S01]  /*5990*/  LDGSTS.E [R48+0x4800], [R50.64], P6 ;  /* 0x0480000032307fae */ /* 0x0009e2000b12184e */
[----:B------:R-:W-:Y:S01]  /*59a0*/  ISETP.GE.AND P6, PT, R183, UR9, PT ;  /* 0x00000009b7007c0c */ /* 0x000fe2000bfc6270 */
[----:B--2---:R-:W-:Y:S01]  /*59b0*/  IMAD.WIDE R56, R146, 0x4, R60 ;  /* 0x0000000492387825 */ /* 0x004fe200078e023c */
[----:B------:R-:W-:-:S02]  /*59c0*/  PLOP3.LUT P4, PT, PT, PT, UP1, 0x40, 0x0 ;  /* 0x000000000000781c */ /* 0x000fc40003f8e818 */
[----:B-1----:R-:W-:Y:S01]  /*59d0*/  SEL R52, RZ, 0x4, P6 ;  /* 0x00000004ff347807 */ /* 0x002fe20003000000 */
[----:B---3--:R-:W-:Y:S01]  /*59e0*/  IMAD.WIDE R54, R148, 0x4, R60 ;  /* 0x0000000494367825 */ /* 0x008fe200078e023c */
[----:B------:R-:W-:Y:S01]  /*59f0*/  ISETP.GE.AND P5, PT, R210, UR9, PT ;  /* 0x00000009d2007c0c */ /* 0x000fe2000bfa6270 */
[----:B------:R1:W-:Y:S01]  /*5a00*/  LDGSTS.E [R48+0x5000], [R56.64], P1 ;  /* 0x0500000038307fae */ /* 0x0003e2000892184e */
[----:B------:R-:W-:Y:S01]  /*5a10*/  PLOP3.LUT P6, PT, PT, PT, UP1, 0x40, 0x0 ;  /* 0x000000000000781c */ /* 0x000fe20003fce818 */
[----:B------:R-:W-:Y:S01]  /*5a20*/  HMMA.1688.F32.TF32 R132, R84, R102, R132 ;  /* 0x000000665484723c */ /* 0x000fe20000081084 */
[----:B------:R-:W-:Y:S01]  /*5a30*/  SEL R53, RZ, 0x4, P0 ;  /* 0x00000004ff357807 */ /* 0x000fe20000000000 */
[----:B------:R2:W-:Y:S01]  /*5a40*/  LDGSTS.E [R48+0x5800], [R54.64], P2 ;  /* 0x0580000036307fae */ /* 0x0005e2000912184e */
[----:B------:R-:W-:Y:S02]  /*5a50*/  SEL R52, R52, RZ, P4 ;  /* 0x000000ff34347207 */ /* 0x000fe40002000000 */
[----:B------:R-:W-:-:S02]  /*5a60*/  ISETP.NE.U32.AND P0, PT, R49, RZ, PT ;  /* 0x000000ff3100720c */ /* 0x000fc40003f05070 */
[----:B------:R-:W-:Y:S01]  /*5a70*/  PLOP3.LUT P4, PT, PT, PT, UP1, 0x40, 0x0 ;  /* 0x000000000000781c */ /* 0x000fe20003f8e818 */
[----:B------:R-:W-:Y:S01]  /*5a80*/  HMMA.1688.F32.TF32 R128, R84, R98, R128 ;  /* 0x000000625480723c */ /* 0x000fe20000081080 */
[----:B------:R-:W-:Y:S02]  /*5a90*/  SEL R49, RZ, 0x4, P5 ;  /* 0x00000004ff317807 */ /* 0x000fe40002800000 */
[----:B------:R-:W-:Y:S02]  /*5aa0*/  SEL R53, R53, RZ, P6 ;  /* 0x000000ff35357207 */ /* 0x000fe40003000000 */
[----:B------:R-:W-:Y:S02]  /*5ab0*/  ISETP.GE.AND P6, PT, R208, UR9, PT ;  /* 0x00000009d0007c0c */ /* 0x000fe4000bfc6270 */
[----:B------:R-:W-:Y:S01]  /*5ac0*/  SEL R49, R49, RZ, P4 ;  /* 0x000000ff31317207 */ /* 0x000fe20002000000 */
[----:B----4-:R-:W-:Y:S01]  /*5ad0*/  HMMA.1688.F32.TF32 R64, R80, R102, R64 ;  /* 0x000000665040723c */ /* 0x010fe20000081040 */
[----:B------:R-:W-:-:S02]  /*5ae0*/  PLOP3.LUT P4, PT, PT, PT, UP1, 0x40, 0x0 ;  /* 0x000000000000781c */ /* 0x000fc40003f8e818 */
[----:B------:R-:W-:Y:S02]  /*5af0*/  SEL R50, RZ, 0x4, P6 ;  /* 0x00000004ff327807 */ /* 0x000fe40003000000 */
[----:B------:R-:W-:Y:S02]  /*5b00*/  ISETP.NE.U32.AND P5, PT, R52, RZ, PT ;  /* 0x000000ff3400720c */ /* 0x000fe40003fa5070 */
[----:B------:R-:W-:Y:S02]  /*5b10*/  SEL R50, R50, RZ, P4 ;  /* 0x000000ff32327207 */ /* 0x000fe40002000000 */
[----:B------:R-:W-:Y:S01]  /*5b20*/  ISETP.NE.U32.AND P6, PT, R53, RZ, PT ;  /* 0x000000ff3500720c */ /* 0x000fe20003fc5070 */
[--C-:B------:R-:W-:Y:S01]  /*5b30*/  IMAD.WIDE R52, R150, 0x4, R60.reuse ;  /* 0x0000000496347825 */ /* 0x100fe200078e023c */
[----:B------:R-:W-:Y:S02]  /*5b40*/  ISETP.NE.U32.AND P1, PT, R50, RZ, PT ;  /* 0x000000ff3200720c */ /* 0x000fe40003f25070 */
[----:B------:R-:W-:Y:S01]  /*5b50*/  ISETP.GE.AND P2, PT, R206, UR9, PT ;  /* 0x00000009ce007c0c */ /* 0x000fe2000bf46270 */
[----:B------:R-:W-:Y:S01]  /*5b60*/  IMAD.WIDE R50, R152, 0x4, R60 ;  /* 0x0000000498327825 */ /* 0x000fe200078e023c */
[----:B------:R-:W-:Y:S01]  /*5b70*/  ISETP.NE.U32.AND P4, PT, R49, RZ, PT ;  /* 0x000000ff3100720c */ /* 0x000fe20003f85070 */
[----:B------:R3:W-:Y:S01]  /*5b80*/  LDGSTS.E [R48+0x6000], [R52.64], P3 ;  /* 0x0600000034307fae */ /* 0x0007e2000992184e */
[----:B------:R-:W-:-:S02]  /*5b90*/  PLOP3.LUT P3, PT, PT, PT, UP1, 0x40, 0x0 ;  /* 0x000000000000781c */ /* 0x000fc40003f6e818 */
[----:B------:R-:W-:Y:S01]  /*5ba0*/  SEL R49, RZ, 0x4, P2 ;  /* 0x00000004ff317807 */ /* 0x000fe20001000000 */
[----:B------:R4:W-:Y:S01]  /*5bb0*/  LDGSTS.E [R48+0x6800], [R50.64], P0 ;  /* 0x0680000032307fae */ /* 0x0009e2000812184e */
[----:B------:R-:W-:Y:S02]  /*5bc0*/  ISETP.GE.AND P0, PT, R204, UR9, PT ;  /* 0x00000009cc007c0c */ /* 0x000fe4000bf06270 */
[----:B------:R-:W-:Y:S02]  /*5bd0*/  SEL R49, R49, RZ, P3 ;  /* 0x000000ff31317207 */ /* 0x000fe40001800000 */
[----:B------:R-:W-:Y:S02]  /*5be0*/  PLOP3.LUT P3, PT, PT, PT, UP1, 0x40, 0x0 ;  /* 0x000000000000781c */ /* 0x000fe40003f6e818 */
[----:B--2---:R-:W-:Y:S01]  /*5bf0*/  SEL R54, RZ, 0x4, P0 ;  /* 0x00000004ff367807 */ /* 0x004fe20000000000 */
[----:B---3--:R-:W-:Y:S01]  /*5c00*/  IMAD.WIDE R52, R154, 0x4, R60 ;  /* 0x000000049a347825 */ /* 0x008fe200078e023c */
[----:B------:R-:W-:-:S02]  /*5c10*/  ISETP.GE.AND P2, PT, R202, UR9, PT ;  /* 0x00000009ca007c0c */ /* 0x000fc4000bf46270 */
[----:B------:R-:W-:Y:S01]  /*5c20*/  SEL R54, R54, RZ, P3 ;  /* 0x000000ff36367207 */ /* 0x000fe20001800000 */
[----:B----4-:R-:W-:Y:S01]  /*5c30*/  IMAD.WIDE R50, R156, 0x4, R60 ;  /* 0x000000049c327825 */ /* 0x010fe200078e023c */
[----:B------:R2:W-:Y:S01]  /*5c40*/  LDGSTS.E [R48+0x7000], [R52.64], P5 ;  /* 0x0700000034307fae */ /* 0x0005e2000a92184e */
[----:B------:R-:W-:Y:S02]  /*5c50*/  PLOP3.LUT P0, PT, PT, PT, UP1, 0x40, 0x0 ;  /* 0x000000000000781c */ /* 0x000fe40003f0e818 */
[----:B------:R-:W-:Y:S01]  /*5c60*/  SEL R55, RZ, 0x4, P2 ;  /* 0x00000004ff377807 */ /* 0x000fe20001000000 */
[----:B------:R5:W-:Y:S01]  /*5c70*/  LDGSTS.E [R48+0x7800], [R50.64], P6 ;  /* 0x0780000032307fae */ /* 0x000be2000b12184e */
[----:B------:R-:W-:Y:S02]  /*5c80*/  ISETP.GE.AND P6, PT, R200, UR9, PT ;  /* 0x00000009c8007c0c */ /* 0x000fe4000bfc6270 */
[----:B------:R-:W-:Y:S02]  /*5c90*/  ISETP.NE.U32.AND P3, PT, R49, RZ, PT ;  /* 0x000000ff3100720c */ /* 0x000fe40003f65070 */
[----:B------:R-:W-:-:S02]  /*5ca0*/  ISETP.NE.U32.AND P2, PT, R54, RZ, PT ;  /* 0x000000ff3600720c */ /* 0x000fc40003f45070 */
[----:B------:R-:W-:Y:S02]  /*5cb0*/  SEL R55, R55, RZ, P0 ;  /* 0x000000ff37377207 */ /* 0x000fe40000000000 */
[-C--:B------:R-:W-:Y:S02]  /*5cc0*/  IADD3 R54, P5, R178, R60.reuse, RZ ;  /* 0x0000003cb2367210 */ /* 0x080fe40007fbe0ff */
[----:B------:R-:W-:Y:S02]  /*5cd0*/  SEL R49, RZ, 0x4, P6 ;  /* 0x00000004ff317807 */ /* 0x000fe40003000000 */
[----:B-1----:R-:W-:Y:S02]  /*5ce0*/  IADD3 R56, P6, R176, R60, RZ ;  /* 0x0000003cb0387210 */ /* 0x002fe40007fde0ff */
[----:B------:R-:W-:Y:S01]  /*5cf0*/  ISETP.NE.U32.AND P0, PT, R55, RZ, PT ;  /* 0x000000ff3700720c */ /* 0x000fe20003f05070 */
[C---:B------:R-:W-:Y:S01]  /*5d00*/  IMAD.X R55, R61.reuse, 0x1, R5, P5 ;  /* 0x000000013d377824 */ /* 0x040fe200028e0605 */
[----:B------:R-:W-:Y:S01]  /*5d10*/  PLOP3.LUT P5, PT, PT, PT, UP1, 0x40, 0x0 ;  /* 0x000000000000781c */ /* 0x000fe20003fae818 */
[----:B------:R-:W-:Y:S01]  /*5d20*/  IMAD.X R57, R61, 0x1, R7, P6 ;  /* 0x000000013d397824 */ /* 0x000fe200030e0607 */
[----:B------:R-:W-:-:S02]  /*5d30*/  PLOP3.LUT P6, PT, PT, PT, UP1, 0x40, 0x0 ;  /* 0x000000000000781c */ /* 0x000fc40003fce818 */
[----:B------:R1:W-:Y:S01]  /*5d40*/  LDGSTS.E [R101+0x400], [R54.64], P4 ;  /* 0x0040000036657fae */ /* 0x0003e2000a12184e */
[----:B------:R-:W-:Y:S02]  /*5d50*/  ISETP.GE.AND P4, PT, R198, UR9, PT ;  /* 0x00000009c6007c0c */ /* 0x000fe4000bf86270 */
[----:B------:R-:W-:Y:S01]  /*5d60*/  SEL R49, R49, RZ, P5 ;  /* 0x000000ff31317207 */ /* 0x000fe20002800000 */
[----:B------:R3:W-:Y:S01]  /*5d70*/  LDGSTS.E [R101+0xc00], [R56.64], P1 ;  /* 0x00c0000038657fae */ /* 0x0007e2000892184e */
[-C--:B--2---:R-:W-:Y:S02]  /*5d80*/  IADD3 R52, P1, R174, R60.reuse, RZ ;  /* 0x0000003cae347210 */ /* 0x084fe40007f3e0ff */
[----:B-----5:R-:W-:Y:S02]  /*5d90*/  SEL R48, RZ, 0x4, P4 ;  /* 0x00000004ff307807 */ /* 0x020fe40002000000 */
[----:B------:R-:W-:Y:S01]  /*5da0*/  ISETP.GE.AND P4, PT, R196, UR9, PT ;  /* 0x00000009c4007c0c */ /* 0x000fe2000bf86270 */
[----:B------:R-:W-:Y:S01]  /*5db0*/  IMAD.X R53, R61, 0x1, R9, P1 ;  /* 0x000000013d357824 */ /* 0x000fe200008e0609 */
[----:B------:R-:W-:-:S02]  /*5dc0*/  IADD3 R58, P1, R172, R60, RZ ;  /* 0x0000003cac3a7210 */ /* 0x000fc40007f3e0ff */
[----:B-1----:R-:W-:Y:S02]  /*5dd0*/  SEL R54, RZ, 0x4, P4 ;  /* 0x00000004ff367807 */ /* 0x002fe40002000000 */
[----:B------:R-:W-:Y:S01]  /*5de0*/  ISETP.GE.AND P4, PT, R194, UR9, PT ;  /* 0x00000009c2007c0c */ /* 0x000fe2000bf86270 */
[C---:B------:R-:W-:Y:S01]  /*5df0*/  IMAD.X R59, R61.reuse, 0x1, R11, P1 ;  /* 0x000000013d3b7824 */ /* 0x040fe200008e060b */
[----:B---3--:R-:W-:Y:S01]  /*5e00*/  IADD3 R56, P1, R170, R60, RZ ;  /* 0x0000003caa387210 */ /* 0x008fe20007f3e0ff */
[----:B------:R1:W-:Y:S01]  /*5e10*/  LDGSTS.E [R101+0x1400], [R52.64], P3 ;  /* 0x0140000034657fae */ /* 0x0003e2000992184e */
[----:B------:R-:W-:Y:S02]  /*5e20*/  SEL R62, R48, RZ, P6 ;  /* 0x000000ff303e7207 */ /* 0x000fe40003000000 */
[----:B------:R-:W-:Y:S01]  /*5e30*/  SEL R55, RZ, 0x4, P4 ;  /* 0x00000004ff377807 */ /* 0x000fe20002000000 */
[----:B------:R-:W-:Y:S01]  /*5e40*/  IMAD.X R57, R61, 0x1, R13, P1 ;  /* 0x000000013d397824 */ /* 0x000fe200008e060d */
[----:B------:R2:W-:Y:S01]  /*5e50*/  LDGSTS.E [R101+0x1c00], [R58.64], P2 ;  /* 0x01c000003a657fae */ /* 0x0005e2000912184e */
[----:B------:R-:W-:-:S02]  /*5e60*/  ISETP.GE.AND P1, PT, R192, UR9, PT ;  /* 0x00000009c0007c0c */ /* 0x000fc4000bf26270 */
[----:B------:R-:W-:Y:S01]  /*5e70*/  ISETP.GE.AND P2, PT, R190, UR9, PT ;  /* 0x00000009be007c0c */ /* 0x000fe2000bf46270 */
[----:B------:R3:W-:Y:S01]  /*5e80*/  LDGSTS.E [R101+0x2400], [R56.64], P0 ;  /* 0x0240000038657fae */ /* 0x0007e2000812184e */
[----:B------:R-:W-:Y:S02]  /*5e90*/  PLOP3.LUT P6, PT, PT, PT, UP1, 0x40, 0x0 ;  /* 0x000000000000781c */ /* 0x000fe40003fce818 */
[----:B------:R-:W-:Y:S02]  /*5ea0*/  ISETP.NE.U32.AND P4, PT, R62, RZ, PT ;  /* 0x000000ff3e00720c */ /* 0x000fe40003f85070 */
[----:B------:R-:W-:Y:S02]  /*5eb0*/  SEL R62, RZ, 0x4, P1 ;  /* 0x00000004ff3e7807 */ /* 0x000fe40000800000 */
[----:B------:R-:W-:Y:S01]  /*5ec0*/  PLOP3.LUT P1, PT, PT, PT, UP1, 0x40, 0x0 ;  /* 0x000000000000781c */ /* 0x000fe20003f2e818 */
[----:B--2---:R-:W-:Y:S01]  /*5ed0*/  IMAD.WIDE R58, R138, 0x4, R60 ;  /* 0x000000048a3a7825 */ /* 0x004fe200078e023c */
[----:B------:R-:W-:-:S02]  /*5ee0*/  SEL R63, RZ, 0x4, P2 ;  /* 0x00000004ff3f7807 */ /* 0x000fc40001000000 */
[----:B------:R-:W-:Y:S02]  /*5ef0*/  ISETP.GE.AND P2, PT, R188, UR9, PT ;  /* 0x00000009bc007c0c */ /* 0x000fe4000bf46270 */
[----:B------:R-:W-:Y:S02]  /*5f00*/  SEL R54, R54, RZ, P6 ;  /* 0x000000ff36367207 */ /* 0x000fe40003000000 */
[----:B------:R-:W-:Y:S02]  /*5f10*/  PLOP3.LUT P0, PT, PT, PT, UP1, 0x40, 0x0 ;  /* 0x000000000000781c */ /* 0x000fe40003f0e818 */
[----:B------:R-:W-:Y:S02]  /*5f20*/  PLOP3.LUT P6, PT, PT, PT, UP1, 0x40, 0x0 ;  /* 0x000000000000781c */ /* 0x000fe40003fce818 */
[----:B------:R-:W-:Y:S02]  /*5f30*/  ISETP.NE.U32.AND P5, PT, R49, RZ, PT ;  /* 0x000000ff3100720c */ /* 0x000fe40003fa5070 */
[----:B------:R-:W-:Y:S01]  /*5f40*/  SEL R63, R63, RZ, P1 ;  /* 0x000000ff3f3f7207 */ /* 0x000fe20000800000 */
[----:B------:R-:W-:Y:S01]  /*5f50*/  HMMA.1688.F32.TF32 R48, R84, R106, R72 ;  /* 0x0000006a5430723c */ /* 0x000fe20000081048 */
[----:B------:R-:W-:-:S02]  /*5f60*/  PLOP3.LUT P1, PT, PT, PT, UP1, 0x40, 0x0 ;  /* 0x000000000000781c */ /* 0x000fc40003f2e818 */
[----:B---3--:R-:W-:Y:S02]  /*5f70*/  SEL R56, RZ, 0x4, P2 ;  /* 0x00000004ff387807 */ /* 0x008fe40001000000 */
[----:B------:R-:W-:Y:S02]  /*5f80*/  SEL R62, R62, RZ, P0 ;  /* 0x000000ff3e3e7207 */ /* 0x000fe40000000000 */
[----:B------:R-:W-:Y:S01]  /*5f90*/  ISETP.GE.AND P2, PT, R186, UR9, PT ;  /* 0x00000009ba007c0c */ /* 0x000fe2000bf46270 */
[----:B------:R-:W-:Y:S01]  /*5fa0*/  IMAD.WIDE R74, R151, 0x4, R60 ;  /* 0x00000004974a7825 */ /* 0x000fe200078e023c */
[----:B------:R-:W-:Y:S02]  /*5fb0*/  SEL R55, R55, RZ, P6 ;  /* 0x000000ff37377207 */ /* 0x000fe40003000000 */
[----:B------:R-:W-:Y:S02]  /*5fc0*/  IADD3 R72, P0, R168, R60, RZ ;  /* 0x0000003ca8487210 */ /* 0x000fe40007f1e0ff */
[----:B------:R-:W-:-:S02]  /*5fd0*/  ISETP.NE.U32.AND P3, PT, R54, RZ, PT ;  /* 0x000000ff3600720c */ /* 0x000fc40003f65070 */
[----:B------:R-:W-:Y:S01]  /*5fe0*/  SEL R56, R56, RZ, P1 ;  /* 0x000000ff38387207 */ /* 0x000fe20000800000 */
[----:B------:R-:W-:Y:S01]  /*5ff0*/  IMAD.X R73, R61, 0x1, R15, P0 ;  /* 0x000000013d497824 */ /* 0x000fe200000e060f */
[----:B------:R-:W-:Y:S02]  /*6000*/  PLOP3.LUT P1, PT, PT, PT, UP1, 0x40, 0x0 ;  /* 0x000000000000781c */ /* 0x000fe40003f2e818 */
[----:B------:R-:W-:Y:S02]  /*6010*/  SEL R57, RZ, 0x4, P2 ;  /* 0x00000004ff397807 */ /* 0x000fe40001000000 */
[----:B------:R-:W-:Y:S01]  /*6020*/  ISETP.NE.U32.AND P6, PT, R55, RZ, PT ;  /* 0x000000ff3700720c */ /* 0x000fe20003fc5070 */
[----:B------:R2:W-:Y:S01]  /*6030*/  LDGSTS.E [R101+0x2c00], [R72.64], P5 ;  /* 0x02c0000048657fae */ /* 0x0005e2000a92184e */
[----:B------:R-:W-:Y:S01]  /*6040*/  ISETP.NE.U32.AND P0, PT, R62, RZ, PT ;  /* 0x000000ff3e00720c */ /* 0x000fe20003f05070 */
[----:B-1----:R-:W-:Y:S01]  /*6050*/  HMMA.1688.F32.TF32 R52, R84, R94, R76 ;  /* 0x0000005e5434723c */ /* 0x002fe2000008104c */
[----:B------:R-:W-:Y:S01]  /*6060*/  ISETP.NE.U32.AND P2, PT, R63, RZ, PT ;  /* 0x000000ff3f00720c */ /* 0x000fe20003f45070 */
[----:B------:R-:W-:Y:S01]  /*6070*/  IMAD.WIDE R62, R46, 0x4, R60 ;  /* 0x000000042e3e7825 */ /* 0x000fe200078e023c */
[----:B------:R-:W-:-:S02]  /*6080*/  SEL R57, R57, RZ, P1 ;  /* 0x000000ff39397207 */ /* 0x000fc40000800000 */
[----:B------:R-:W-:Y:S02]  /*6090*/  ISETP.NE.U32.AND P1, PT, R56, RZ, PT ;  /* 0x000000ff3800720c */ /* 0x000fe40003f25070 */
[----:B------:R-:W-:Y:S01]  /*60a0*/  ISETP.NE.U32.AND P5, PT, R57, RZ, PT ;  /* 0x000000ff3900720c */ /* 0x000fe20003fa5070 */
[----:B------:R-:W-:Y:S01]  /*60b0*/  IMAD.WIDE R56, R142, 0x4, R60 ;  /* 0x000000048e387825 */ /* 0x000fe200078e023c */
[----:B------:R1:W-:Y:S01]  /*60c0*/  LDGSTS.E [R101+0x3400], [R62.64], P4 ;  /* 0x034000003e657fae */ /* 0x0003e2000a12184e */
[----:B------:R-:W-:Y:S01]  /*60d0*/  PLOP3.LUT P4, PT, PT, PT, UP1, 0x40, 0x0 ;  /* 0x000000000000781c */ /* 0x000fe20003f8e818 */
[----:B------:R-:W-:Y:S02]  /*60e0*/  HMMA.1688.F32.TF32 R76, R80, R98, R68 ;  /* 0x00000062504c723c */ /* 0x000fe40000081044 */
[----:B------:R3:W-:Y:S01]  /*60f0*/  LDGSTS.E [R101+0x3c00], [R58.64], P3 ;  /* 0x03c000003a657fae */ /* 0x0007e2000992184e */
[----:B------:R-:W-:-:S03]  /*6100*/  ISETP.GE.AND P3, PT, R184, UR9, PT ;  /* 0x00000009b8007c0c */ /* 0x000fc6000bf66270 */
[----:B------:R4:W-:Y:S01]  /*6110*/  LDGSTS.E [R101+0x4400], [R56.64], P6 ;  /* 0x0440000038657fae */ /* 0x0009e2000b12184e */
[----:B------:R-:W-:Y:S01]  /*6120*/  ISETP.GE.AND P6, PT, R182, UR9, PT ;  /* 0x00000009b6007c0c */ /* 0x000fe2000bfc6270 */
[----:B------:R-:W-:Y:S01]  /*6130*/  HMMA.1688.F32.TF32 R84, R80, R106, R120 ;  /* 0x0000006a5054723c */ /* 0x000fe20000081078 */
[----:B--2---:R-:W-:Y:S01]  /*6140*/  SEL R72, RZ, 0x4, P3 ;  /* 0x00000004ff487807 */ /* 0x004fe20001800000 */
[----:B-1----:R-:W-:Y:S01]  /*6150*/  IMAD.WIDE R62, R147, 0x4, R60 ;  /* 0x00000004933e7825 */ /* 0x002fe200078e023c */
[----:B------:R-:W-:Y:S02]  /*6160*/  SEL R68, RZ, 0x4, P6 ;  /* 0x00000004ff447807 */ /* 0x000fe40003000000 */
[----:B------:R-:W-:Y:S01]  /*6170*/  PLOP3.LUT P3, PT, PT, PT, UP1, 0x40, 0x0 ;  /* 0x000000000000781c */ /* 0x000fe20003f6e818 */
[----:B------:R-:W-:Y:S01]  /*6180*/  IMAD.U32 R71, RZ, RZ, UR6 ;  /* 0x00000006ff477e24 */ /* 0x000fe2000f8e00ff */
[----:B------:R-:W-:Y:S02]  /*6190*/  SEL R72, R72, RZ, P4 ;  /* 0x000000ff48487207 */ /* 0x000fe40002000000 */
[----:B------:R-:W-:-:S02]  /*61a0*/  ISETP.GE.AND P6, PT, R180, UR9, PT ;  /* 0x00000009b4007c0c */ /* 0x000fc4000bfc6270 */
[----:B------:R-:W-:Y:S01]  /*61b0*/  ISETP.GE.AND P4, PT, R166, UR9, PT ;  /* 0x00000009a6007c0c */ /* 0x000fe2000bf86270 */
[----:B------:R-:W-:Y:S01]  /*61c0*/  UIADD3 UR9, UR9, -0x40, URZ ;  /* 0xffffffc009097890 */ /* 0x000fe2000fffe03f */
[----:B---3--:R-:W-:Y:S01]  /*61d0*/  SEL R58, R68, RZ, P3 ;  /* 0x000000ff443a7207 */ /* 0x008fe20001800000 */
[----:B------:R-:W-:Y:S01]  /*61e0*/  IMAD.WIDE R68, R145, 0x4, R60 ;  /* 0x0000000491447825 */ /* 0x000fe200078e023c */
[----:B----4-:R-:W-:Y:S02]  /*61f0*/  SEL R56, RZ, 0x4, P6 ;  /* 0x00000004ff387807 */ /* 0x010fe40003000000 */
[----:B------:R-:W-:Y:S02]  /*6200*/  PLOP3.LUT P3, PT, PT, PT, UP1, 0x40, 0x0 ;  /* 0x000000000000781c */ /* 0x000fe40003f6e818 */
[----:B------:R-:W-:Y:S01]  /*6210*/  PLOP3.LUT P6, PT, PT, PT, UP1, 0x40, 0x0 ;  /* 0x000000000000781c */ /* 0x000fe20003fce818 */
[----:B------:R1:W-:Y:S01]  /*6220*/  LDGSTS.E [R101+0x4c00], [R68.64], P0 ;  /* 0x04c0000044657fae */ /* 0x0003e2000812184e */
[----:B------:R-:W-:-:S02]  /*6230*/  SEL R57, RZ, 0x4, P4 ;  /* 0x00000004ff397807 */ /* 0x000fc40002000000 */
[----:B------:R-:W-:Y:S01]  /*6240*/  SEL R56, R56, RZ, P3 ;  /* 0x000000ff38387207 */ /* 0x000fe20001800000 */
[----:B------:R2:W-:Y:S01]  /*6250*/  LDGSTS.E [R101+0x5400], [R62.64], P2 ;  /* 0x054000003e657fae */ /* 0x0005e2000912184e */
[----:B------:R-:W-:Y:S02]  /*6260*/  SEL R57, R57, RZ, P6 ;  /* 0x000000ff39397207 */ /* 0x000fe40003000000 */
[----:B------:R-:W-:Y:S02]  /*6270*/  ISETP.NE.U32.AND P4, PT, R58, RZ, PT ;  /* 0x000000ff3a00720c */ /* 0x000fe40003f85070 */
[----:B------:R-:W-:Y:S02]  /*6280*/  ISETP.NE.U32.AND P6, PT, R56, RZ, PT ;  /* 0x000000ff3800720c */ /* 0x000fe40003fc5070 */
[----:B------:R-:W-:Y:S01]  /*6290*/  ISETP.NE.U32.AND P0, PT, R57, RZ, PT ;  /* 0x000000ff3900720c */ /* 0x000fe20003f05070 */
[----:B-1----:R-:W-:Y:S01]  /*62a0*/  IMAD.WIDE R68, R157, 0x4, R60 ;  /* 0x000000049d447825 */ /* 0x002fe200078e023c */
[----:B------:R-:W-:Y:S01]  /*62b0*/  HMMA.1688.F32.TF32 R56, R80, R94, R116 ;  /* 0x0000005e5038723c */ /* 0x000fe20000081074 */
[----:B------:R-:W-:-:S02]  /*62c0*/  ISETP.NE.U32.AND P3, PT, R72, RZ, PT ;  /* 0x000000ff4800720c */ /* 0x000fc40003f65070 */
[----:B------:R-:W-:Y:S01]  /*62d0*/  LEA R124, P2, R71, R60, 0x2 ;  /* 0x0000003c477c7211 */ /* 0x000fe200078410ff */
[----:B------:R-:W-:-:S03]  /*62e0*/  IMAD.WIDE R72, R153, 0x4, R60 ;  /* 0x0000000499487825 */ /* 0x000fc600078e023c */
[----:B------:R-:W-:Y:S01]  /*62f0*/  IADD3.X R125, R61, UR11, RZ, P2, !PT ;  /* 0x0000000b3d7d7c10 */ /* 0x000fe200097fe4ff */
[----:B------:R-:W-:-:S04]  /*6300*/  IMAD.WIDE R80, R149, 0x4, R60 ;  /* 0x0000000495507825 */ /* 0x000fc800078e023c */
[----:B------:R-:W-:Y:S01]  /*6310*/  IMAD.WIDE R70, R155, 0x4, R60 ;  /* 0x000000049b467825 */ /* 0x000fe200078e023c */
[----:B------:R1:W-:Y:S01]  /*6320*/  LDGSTS.E [R101+0x5c00], [R80.64], P1 ;  /* 0x05c0000050657fae */ /* 0x0003e2000892184e */
[C---:B------:R-:W-:Y:S02]  /*6330*/  IADD3 R82, P1, R167.reuse, R38, RZ ;  /* 0x00000026a7527210 */ /* 0x040fe40007f3e0ff */
[----:B------:R-:W-:Y:S01]  /*6340*/  IADD3 R60, P2, R167, R34, RZ ;  /* 0x00000022a73c7210 */ /* 0x000fe20007f5e0ff */
[----:B------:R3:W-:Y:S01]  /*6350*/  LDGSTS.E [R101+0x6400], [R74.64], P5 ;  /* 0x064000004a657fae */ /* 0x0007e2000a92184e */
[----:B--2---:R-:W-:Y:S02]  /*6360*/  IMAD.U32 R62, RZ, RZ, UR10 ;  /* 0x0000000aff3e7e24 */ /* 0x004fe4000f8e00ff */
[--C-:B------:R-:W-:Y:S01]  /*6370*/  IMAD.X R83, R143, 0x1, R16.reuse, P1 ;  /* 0x000000018f537824 */ /* 0x100fe200008e0610 */
[----:B------:R2:W-:Y:S01]  /*6380*/  LDGSTS.E [R101+0x6c00], [R72.64], P3 ;  /* 0x06c0000048657fae */ /* 0x0005e2000992184e */
[----:B------:R-:W-:-:S02]  /*6390*/  IMAD.X R61, R139, 0x1, R16, P2 ;  /* 0x000000018b3d7824 */ /* 0x000fc400010e0610 */
[----:B------:R-:W-:Y:S01]  /*63a0*/  IMAD R89, R62, 0x4000, R163 ;  /* 0x000040003e597824 */ /* 0x000fe200078e02a3 */
[C---:B-1----:R-:W-:Y:S01]  /*63b0*/  IADD3 R80, P1, R167.reuse, R30, RZ ;  /* 0x0000001ea7507210 */ /* 0x042fe20007f3e0ff */
[----:B------:R1:W-:Y:S01]  /*63c0*/  LDGSTS.E [R101+0x7400], [R70.64], P4 ;  /* 0x0740000046657fae */ /* 0x0003e2000a12184e */
[----:B---3--:R-:W-:-:S03]  /*63d0*/  IADD3 R74, P2, R167, R26, RZ ;  /* 0x0000001aa74a7210 */ /* 0x008fc60007f5e0ff */
[--C-:B------:R-:W-:Y:S01]  /*63e0*/  IMAD.X R81, R47, 0x1, R16.reuse, P1 ;  /* 0x000000012f517824 */ /* 0x100fe200008e0610 */
[----:B------:R3:W-:Y:S01]  /*63f0*/  LDGSTS.E [R101+0x7c00], [R68.64], P6 ;  /* 0x07c0000044657fae */ /* 0x0007e2000b12184e */
[----:B--2---:R-:W-:Y:S01]  /*6400*/  IADD3 R72, P1, R167, R23, RZ ;  /* 0x00000017a7487210 */ /* 0x004fe20007f3e0ff */
[--C-:B------:R-:W-:Y:S02]  /*6410*/  IMAD.X R75, R45, 0x1, R16.reuse, P2 ;  /* 0x000000012d4b7824 */ /* 0x100fe400010e0610 */
[----:B------:R-:W0:Y:S01]  /*6420*/  LDGDEPBAR ;  /* 0x00000000000079af */ /* 0x000e220000000000 */
[----:B-1----:R-:W-:Y:S01]  /*6430*/  IADD3 R70, P2, R167, R21, RZ ;  /* 0x00000015a7467210 */ /* 0x002fe20007f5e0ff */
[--C-:B------:R-:W-:Y:S02]  /*6440*/  IMAD.X R73, R39, 0x1, R16.reuse, P1 ;  /* 0x0000000127497824 */ /* 0x100fe400008e0610 */
[----:B------:R1:W-:Y:S01]  /*6450*/  LDGSTS.E [R89+0x10000], [R82.64], P0 ;  /* 0x1000000052597fae */ /* 0x0003e2000812184e */
[----:B---3--:R-:W-:Y:S01]  /*6460*/  IADD3 R68, P1, R167, R19, RZ ;  /* 0x00000013a7447210 */ /* 0x008fe20007f3e0ff */
[--C-:B------:R-:W-:Y:S01]  /*6470*/  IMAD.X R71, R35, 0x1, R16.reuse, P2 ;  /* 0x0000000123477824 */ /* 0x100fe200010e0610 */
[----:B------:R-:W-:Y:S01]  /*6480*/  IADD3 R62, P2, R167, R17, RZ ;  /* 0x00000011a73e7210 */ /* 0x000fe20007f5e0ff */
[----:B------:R2:W-:Y:S01]  /*6490*/  LDGSTS.E [R89+0x10800], [R60.64], P0 ;  /* 0x108000003c597fae */ /* 0x0005e2000812184e */
[----:B------:R-:W-:Y:S01]  /*64a0*/  IADD3 R19, P5, R19, UR13, RZ ;  /* 0x0000000d13137c10 */ /* 0x000fe2000ffbe0ff */
[----:B------:R-:W-:-:S02]  /*64b0*/  IMAD.X R69, R31, 0x1, R16, P1 ;  /* 0x000000011f457824 */ /* 0x000fc400008e0610 */
[----:B------:R3:W-:Y:S01]  /*64c0*/  LDGSTS.E [R89+0x11000], [R80.64], P0 ;  /* 0x1100000050597fae */ /* 0x0007e2000812184e */
[----:B------:R-:W-:Y:S01]  /*64d0*/  IMAD.X R63, R27, 0x1, R16, P2 ;  /* 0x000000011b3f7824 */ /* 0x000fe200010e0610 */
[----:B------:R-:W-:Y:S01]  /*64e0*/  IADD3.X R31, R31, UR7, RZ, P5, !PT ;  /* 0x000000071f1f7c10 */ /* 0x000fe2000affe4ff */
[----:B-1----:R-:W-:Y:S01]  /*64f0*/  IMAD.U32 R83, RZ, RZ, UR10 ;  /* 0x0000000aff537e24 */ /* 0x002fe2000f8e00ff */
[----:B------:R1:W-:Y:S03]  /*6500*/  LDGSTS.E [R89+0x11800], [R74.64], P0 ;  /* 0x118000004a597fae */ /* 0x0003e6000812184e */
[----:B------:R-:W-:Y:S01]  /*6510*/  IMAD R83, R83, 0x4000, R162 ;  /* 0x0000400053537824 */ /* 0x000fe200078e02a2 */
[C---:B--2---:R-:W-:Y:S01]  /*6520*/  IADD3 R60, P1, R167.reuse, R36, RZ ;  /* 0x00000024a73c7210 */ /* 0x044fe20007f3e0ff */
[----:B------:R2:W-:Y:S01]  /*6530*/  LDGSTS.E [R89+0x12000], [R72.64], P0 ;  /* 0x1200000048597fae */ /* 0x0005e2000812184e */
[----:B---3--:R-:W-:-:S03]  /*6540*/  IADD3 R80, P2, R167, R32, RZ ;  /* 0x00000020a7507210 */ /* 0x008fc60007f5e0ff */
[--C-:B------:R-:W-:Y:S01]  /*6550*/  IMAD.X R61, R141, 0x1, R16.reuse, P1 ;  /* 0x000000018d3d7824 */ /* 0x100fe200008e0610 */
[----:B------:R3:W-:Y:S01]  /*6560*/  LDGSTS.E [R89+0x12800], [R70.64], P0 ;  /* 0x1280000046597fae */ /* 0x0007e2000812184e */
[----:B-1----:R-:W-:Y:S01]  /*6570*/  IADD3 R74, P1, R167, R28, RZ ;  /* 0x0000001ca74a7210 */ /* 0x002fe20007f3e0ff */
[--C-:B------:R-:W-:Y:S02]  /*6580*/  IMAD.X R81, R137, 0x1, R16.reuse, P2 ;  /* 0x0000000189517824 */ /* 0x100fe400010e0610 */
[----:B------:R1:W-:Y:S01]  /*6590*/  LDGSTS.E [R89+0x13000], [R68.64], P0 ;  /* 0x1300000044597fae */ /* 0x0003e2000812184e */
[----:B------:R-:W-:Y:S02]  /*65a0*/  IADD3 R28, P5, R28, UR13, RZ ;  /* 0x0000000d1c1c7c10 */ /* 0x000fe4000ffbe0ff */
[----:B--2---:R-:W-:Y:S01]  /*65b0*/  IADD3 R72, P2, R167, R24, RZ ;  /* 0x00000018a7487210 */ /* 0x004fe20007f5e0ff */
[C---:B------:R-:W-:Y:S01]  /*65c0*/  IMAD.X R75, R43.reuse, 0x1, R16, P1 ;  /* 0x000000012b4b7824 */ /* 0x040fe200008e0610 */
[----:B------:R2:W-:Y:S01]  /*65d0*/  LDGSTS.E [R89+0x13800], [R62.64], P0 ;  /* 0x138000003e597fae */ /* 0x0005e2000812184e */
[----:B------:R-:W-:-:S02]  /*65e0*/  IADD3.X R43, R43, UR7, RZ, P5, !PT ;  /* 0x000000072b2b7c10 */ /* 0x000fc4000affe4ff */
[----:B---3--:R-:W-:Y:S01]  /*65f0*/  IADD3 R70, P1, R167, R22, RZ ;  /* 0x00000016a7467210 */ /* 0x008fe20007f3e0ff */
[--C-:B------:R-:W-:Y:S01]  /*6600*/  IMAD.X R73, R41, 0x1, R16.reuse, P2 ;  /* 0x0000000129497824 */ /* 0x100fe200010e0610 */
[----:B------:R3:W-:Y:S01]  /*6610*/  LDGSTS.E [R83+0x10400], [R60.64], P0 ;  /* 0x104000003c537fae */ /* 0x0007e2000812184e */
[----:B-1----:R-:W-:Y:S02]  /*6620*/  IADD3 R68, P2, R167, R20, RZ ;  /* 0x00000014a7447210 */ /* 0x002fe40007f5e0ff */
[--C-:B------:R-:W-:Y:S01]  /*6630*/  IMAD.X R71, R37, 0x1, R16.reuse, P1 ;  /* 0x0000000125477824 */ /* 0x100fe200008e0610 */
[----:B------:R1:W-:Y:S01]  /*6640*/  LDGSTS.E [R83+0x10c00], [R80.64], P0 ;  /* 0x10c0000050537fae */ /* 0x0003e2000812184e */
[----:B------:R-:W-:Y:S02]  /*6650*/  IADD3 R20, P6, R20, UR13, RZ ;  /* 0x0000000d14147c10 */ /* 0x000fe4000ffde0ff */
[----:B--2---:R-:W-:Y:S01]  /*6660*/  IADD3 R62, P3, R167, R18, RZ ;  /* 0x00000012a73e7210 */ /* 0x004fe20007f7e0ff */
[C-C-:B------:R-:W-:Y:S01]  /*6670*/  IMAD.X R69, R33.reuse, 0x1, R16.reuse, P2 ;  /* 0x0000000121457824 */ /* 0x140fe200010e0610 */
[----:B------:R-:W-:Y:S01]  /*6680*/  IADD3 R18, P4, R18, UR13, RZ ;  /* 0x0000000d12127c10 */ /* 0x000fe2000ff9e0ff */
[----:B------:R1:W-:Y:S01]  /*6690*/  LDGSTS.E [R83+0x11400], [R74.64], P0 ;  /* 0x114000004a537fae */ /* 0x0003e2000812184e */
[----:B------:R-:W-:Y:S01]  /*66a0*/  IADD3.X R33, R33, UR7, RZ, P6, !PT ;  /* 0x0000000721217c10 */ /* 0x000fe2000b7fe4ff */
[----:B------:R-:W-:Y:S01]  /*66b0*/  IMAD.X R63, R29, 0x1, R16, P3 ;  /* 0x000000011d3f7824 */ /* 0x000fe200018e0610 */
[----:B---3--:R-:W-:Y:S01]  /*66c0*/  IADD3 R60, P1, R167, R3, RZ ;  /* 0x00000003a73c7210 */ /* 0x008fe20007f3e0ff */
[----:B------:R1:W-:Y:S01]  /*66d0*/  LDGSTS.E [R83+0x11c00], [R72.64], P0 ;  /* 0x11c0000048537fae */ /* 0x0003e2000812184e */
[----:B------:R-:W-:-:S02]  /*66e0*/  IADD3.X R29, R29, UR7, RZ, P4, !PT ;  /* 0x000000071d1d7c10 */ /* 0x000fc4000a7fe4ff */
[----:B------:R-:W-:Y:S01]  /*66f0*/  IADD3 R26, P4, R26, UR13, RZ ;  /* 0x0000000d1a1a7c10 */ /* 0x000fe2000ff9e0ff */
[----:B------:R-:W-:Y:S01]  /*6700*/  IMAD.X R61, R25, 0x1, R16, P1 ;  /* 0x00000001193d7824 */ /* 0x000fe200008e0610 */
[----:B------:R-:W-:Y:S01]  /*6710*/  IADD3 R3, P2, R3, UR13, RZ ;  /* 0x0000000d03037c10 */ /* 0x000fe2000ff5e0ff */
[----:B------:R1:W-:Y:S01]  /*6720*/  LDGSTS.E [R83+0x12400], [R70.64], P0 ;  /* 0x1240000046537fae */ /* 0x0003e2000812184e */
[----:B------:R-:W-:Y:S02]  /*6730*/  IADD3 R17, P3, R17, UR13, RZ ;  /* 0x0000000d11117c10 */ /* 0x000fe4000ff7e0ff */
[----:B------:R-:W-:Y:S01]  /*6740*/  IADD3.X R45, R45, UR7, RZ, P4, !PT ;  /* 0x000000072d2d7c10 */ /* 0x000fe2000a7fe4ff */
[----:B------:R1:W-:Y:S01]  /*6750*/  LDGSTS.E [R83+0x12c00], [R68.64], P0 ;  /* 0x12c0000044537fae */ /* 0x0003e2000812184e */
[----:B------:R-:W-:Y:S02]  /*6760*/  PLOP3.LUT P4, PT, PT, PT, UP0, 0x80, 0x0 ;  /* 0x000000000000781c */ /* 0x000fe40003f8f008 */
[----:B------:R-:W-:Y:S01]  /*6770*/  IADD3.X R25, R25, UR7, RZ, P2, !PT ;  /* 0x0000000719197c10 */ /* 0x000fe200097fe4ff */
[----:B------:R1:W-:Y:S01]  /*6780*/  LDGSTS.E [R83+0x13400], [R62.64], P0 ;  /* 0x134000003e537fae */ /* 0x0003e2000812184e */
[----:B------:R-:W-:-:S02]  /*6790*/  IADD3.X R27, R27, UR7, RZ, P3, !PT ;  /* 0x000000071b1b7c10 */ /* 0x000fc40009ffe4ff */
[----:B------:R-:W-:Y:S01]  /*67a0*/  IADD3 R22, P1, R22, UR13, RZ ;  /* 0x0000000d16167c10 */ /* 0x000fe2000ff3e0ff */
[----:B------:R1:W-:Y:S01]  /*67b0*/  LDGSTS.E [R83+0x13c00], [R60.64], P0 ;  /* 0x13c000003c537fae */ /* 0x0003e2000812184e */
[----:B------:R-:W-:Y:S02]  /*67c0*/  IADD3 R21, P0, R21, UR13, RZ ;  /* 0x0000000d15157c10 */ /* 0x000fe4000ff1e0ff */
[----:B------:R-:W-:Y:S01]  /*67d0*/  IADD3 R23, P2, R23, UR13, RZ ;  /* 0x0000000d17177c10 */ /* 0x000fe2000ff5e0ff */
[----:B------:R-:W0:Y:S01]  /*67e0*/  LDGDEPBAR ;  /* 0x00000000000079af */ /* 0x000e220000000000 */
[----:B------:R-:W-:Y:S02]  /*67f0*/  IADD3 R24, P3, R24, UR13, RZ ;  /* 0x0000000d18187c10 */ /* 0x000fe4000ff7e0ff */
[----:B------:R-:W-:Y:S02]  /*6800*/  IADD3.X R35, R35, UR7, RZ, P0, !PT ;  /* 0x0000000723237c10 */ /* 0x000fe400087fe4ff */
[----:B------:R-:W-:-:S02]  /*6810*/  IADD3.X R37, R37, UR7, RZ, P1, !PT ;  /* 0x0000000725257c10 */ /* 0x000fc40008ffe4ff */
[----:B------:R-:W-:Y:S02]  /*6820*/  IADD3.X R39, R39, UR7, RZ, P2, !PT ;  /* 0x0000000727277c10 */ /* 0x000fe400097fe4ff */
[----:B------:R-:W-:Y:S02]  /*6830*/  IADD3.X R41, R41, UR7, RZ, P3, !PT ;  /* 0x0000000729297c10 */ /* 0x000fe40009ffe4ff */
[----:B------:R-:W-:Y:S02]  /*6840*/  IADD3 R30, P6, R30, UR13, RZ ;  /* 0x0000000d1e1e7c10 */ /* 0x000fe4000ffde0ff */
[----:B------:R-:W-:Y:S02]  /*6850*/  IADD3 R32, P0, R32, UR13, RZ ;  /* 0x0000000d20207c10 */ /* 0x000fe4000ff1e0ff */
[----:B------:R-:W-:Y:S02]  /*6860*/  IADD3 R34, P1, R34, UR13, RZ ;  /* 0x0000000d22227c10 */ /* 0x000fe4000ff3e0ff */
[----:B------:R-:W-:-:S02]  /*6870*/  IADD3 R36, P2, R36, UR13, RZ ;  /* 0x0000000d24247c10 */ /* 0x000fc4000ff5e0ff */
[----:B------:R-:W-:Y:S02]  /*6880*/  IADD3 R38, P3, R38, UR13, RZ ;  /* 0x0000000d26267c10 */ /* 0x000fe4000ff7e0ff */
[----:B------:R-:W-:Y:S02]  /*6890*/  IADD3.X R47, R47, UR7, RZ, P6, !PT ;  /* 0x000000072f2f7c10 */ /* 0x000fe4000b7fe4ff */
[----:B------:R-:W-:Y:S02]  /*68a0*/  IADD3.X R137, R137, UR7, RZ, P0, !PT ;  /* 0x0000000789897c10 */ /* 0x000fe400087fe4ff */
[----:B------:R-:W-:Y:S02]  /*68b0*/  IADD3.X R139, R139, UR7, RZ, P1, !PT ;  /* 0x000000078b8b7c10 */ /* 0x000fe40008ffe4ff */
[----:B------:R-:W-:Y:S02]  /*68c0*/  IADD3.X R141, R141, UR7, RZ, P2, !PT ;  /* 0x000000078d8d7c10 */ /* 0x000fe400097fe4ff */
[----:B------:R-:W-:Y:S01]  /*68d0*/  IADD3.X R143, R143, UR7, RZ, P3, !PT ;  /* 0x000000078f8f7c10 */ /* 0x000fe20009ffe4ff */
[----:B-1----:R-:W-:Y:S01]  /*68e0*/  @!P4 CALL.REL.NOINC `(.L_x_0) ;  /* 0x000000100000c944 */ /* 0x002fe20003c00000 */
[----:B------:R-:W-:Y:S05]  /*68f0*/  BRA `(.L_x_1) ;  /* 0xffffe05000007947 */ /* 0x000fea000383ffff */
.L_x_0:
[----:B-1----:R-:W-:-:S04]  /*6900*/  DEPBAR.LE SB0, 0x0 ;  /* 0x000080000000791a */ /* 0x002fc80000000000 */
[----:B------:R-:W-:Y:S01]  /*6910*/  IMAD.MOV.U32 R4, RZ, RZ, R48 ;  /* 0x000000ffff047224 */ /* 0x000fe200078e0030 */
[----:B------:R-:W-:Y:S01]  /*6920*/  ISETP.GE.AND P0, PT, R2, c[0x0][0x178], PT ;  /* 0x00005e0002007a0c */ /* 0x000fe20003f06270 */
[----:B------:R-:W-:Y:S01]  /*6930*/  IMAD.MOV.U32 R5, RZ, RZ, R132 ;  /* 0x000000ffff057224 */ /* 0x000fe200078e0084 */
[----:B------:R-:W-:Y:S01]  /*6940*/  LOP3.LUT R20, R40, 0x40, RZ, 0x3c, !PT ;  /* 0x0000004028147812 */ /* 0x000fe200078e3cff */
[----:B------:R-:W-:Y:S01]  /*6950*/  IMAD.MOV.U32 R6, RZ, RZ, R128 ;  /* 0x000000ffff067224 */ /* 0x000fe200078e0080 */
[----:B------:R-:W-:Y:S01]  /*6960*/  LOP3.LUT R38, R0, 0xa, R211, 0xfe, !PT ;  /* 0x0000000a00267812 */ /* 0x000fe200078efed3 */
[----:B------:R-:W-:Y:S01]  /*6970*/  IMAD.MOV.U32 R7, RZ, RZ, R52 ;  /* 0x000000ffff077224 */ /* 0x000fe200078e0034 */
[----:B------:R-:W-:Y:S01]  /*6980*/  BAR.SYNC.DEFER_BLOCKING 0x0 ;  /* 0x0000000000007b1d */ /* 0x000fe20000010000 */
[----:B------:R-:W-:Y:S02]  /*6990*/  IMAD.MOV.U32 R8, RZ, RZ, R49 ;  /* 0x000000ffff087224 */ /* 0x000fe400078e0031 */
[----:B------:R-:W-:-:S02]  /*69a0*/  IMAD.MOV.U32 R9, RZ, RZ, R133 ;  /* 0x000000ffff097224 */ /* 0x000fc400078e0085 */
[----:B------:R-:W-:Y:S02]  /*69b0*/  IMAD.MOV.U32 R10, RZ, RZ, R129 ;  /* 0x000000ffff0a7224 */ /* 0x000fe400078e0081 */
[----:B------:R-:W-:Y:S02]  /*69c0*/  IMAD.MOV.U32 R11, RZ, RZ, R53 ;  /* 0x000000ffff0b7224 */ /* 0x000fe400078e0035 */
[----:B------:R-:W-:Y:S02]  /*69d0*/  IMAD.MOV.U32 R15, RZ, RZ, R54 ;  /* 0x000000ffff0f7224 */ /* 0x000fe400078e0036 */
[----:B------:R-:W-:Y:S02]  /*69e0*/  IMAD.MOV.U32 R19, RZ, RZ, R56 ;  /* 0x000000ffff137224 */ /* 0x000fe400078e0038 */
[----:B------:R-:W-:Y:S02]  /*69f0*/  IMAD.MOV.U32 R12, RZ, RZ, R50 ;  /* 0x000000ffff0c7224 */ /* 0x000fe400078e0032 */
[----:B------:R-:W-:-:S02]  /*6a00*/  IMAD.MOV.U32 R13, RZ, RZ, R134 ;  /* 0x000000ffff0d7224 */ /* 0x000fc400078e0086 */
[----:B------:R-:W-:Y:S02]  /*6a10*/  IMAD.MOV.U32 R14, RZ, RZ, R130 ;  /* 0x000000ffff0e7224 */ /* 0x000fe400078e0082 */
[----:B------:R-:W-:Y:S02]  /*6a20*/  IMAD.MOV.U32 R52, RZ, RZ, R51 ;  /* 0x000000ffff347224 */ /* 0x000fe400078e0033 */
[----:B------:R-:W-:Y:S02]  /*6a30*/  IMAD.MOV.U32 R53, RZ, RZ, R135 ;  /* 0x000000ffff357224 */ /* 0x000fe400078e0087 */
[----:B------:R-:W-:Y:S01]  /*6a40*/  IMAD.MOV.U32 R54, RZ, RZ, R131 ;  /* 0x000000ffff367224 */ /* 0x000fe200078e0083 */
[----:B------:R1:W-:Y:S01]  /*6a50*/  STS.128 [R42], R4 ;  /* 0x000000042a007388 */ /* 0x0003e20000000c00 */
[----:B------:R-:W-:Y:S02]  /*6a60*/  IMAD.MOV.U32 R16, RZ, RZ, R84 ;  /* 0x000000ffff107224 */ /* 0x000fe400078e0054 */
[----:B------:R-:W-:Y:S01]  /*6a70*/  IMAD.MOV.U32 R17, RZ, RZ, R64 ;  /* 0x000000ffff117224 */ /* 0x000fe200078e0040 */
[----:B------:R2:W-:Y:S01]  /*6a80*/  STS.128 [R42+0x800], R8 ;  /* 0x000800082a007388 */ /* 0x0005e20000000c00 */
[----:B------:R-:W-:-:S02]  /*6a90*/  IMAD.MOV.U32 R18, RZ, RZ, R76 ;  /* 0x000000ffff127224 */ /* 0x000fc400078e004c */
[----:B------:R-:W-:Y:S01]  /*6aa0*/  IMAD.MOV.U32 R56, RZ, RZ, R87 ;  /* 0x000000ffff387224 */ /* 0x000fe200078e0057 */
[----:B------:R3:W-:Y:S01]  /*6ab0*/  STS.128 [R42+0x80], R12 ;  /* 0x0000800c2a007388 */ /* 0x0007e20000000c00 */
[----:B------:R-:W-:Y:S01]  /*6ac0*/  IMAD R3, R2, c[0x0][0x194], RZ ;  /* 0x0000650002037a24 */ /* 0x000fe200078e02ff */
[----:B------:R-:W-:Y:S01]  /*6ad0*/  LOP3.LUT R2, R0, R211, RZ, 0xfc, !PT ;  /* 0x000000d300027212 */ /* 0x000fe200078efcff */
[----:B------:R-:W-:Y:S01]  /*6ae0*/  IMAD R39, R38, c[0x0][0x198], RZ ;  /* 0x0000660026277a24 */ /* 0x000fe200078e02ff */
[----:B------:R-:W-:Y:S02]  /*6af0*/  STS.128 [R42+0x880], R52 ;  /* 0x000880342a007388 */ /* 0x000fe40000000c00 */
[C---:B------:R-:W-:Y:S01]  /*6b00*/  LEA R45, P2, R3.reuse, c[0x0][0x170], 0x2 ;  /* 0x00005c00032d7a11 */ /* 0x040fe200078410ff */
[----:B-1----:R-:W-:Y:S01]  /*6b10*/  IMAD.MOV.U32 R7, RZ, RZ, R57 ;  /* 0x000000ffff077224 */ /* 0x002fe200078e0039 */
[----:B------:R1:W-:Y:S01]  /*6b20*/  STS.128 [R42+0x400], R16 ;  /* 0x000400102a007388 */ /* 0x0003e20000000c00 */
[----:B------:R-:W-:Y:S01]  /*6b30*/  IMAD.MOV.U32 R4, RZ, RZ, R85 ;  /* 0x000000ffff047224 */ /* 0x000fe200078e0055 */
[----:B------:R-:W-:Y:S01]  /*6b40*/  ISETP.LT.AND P1, PT, R2, c[0x0][0x17c], !P0 ;  /* 0x00005f0002007a0c */ /* 0x000fe20004721270 */
[----:B--2---:R-:W-:Y:S01]  /*6b50*/  IMAD.MOV.U32 R11, RZ, RZ, R58 ;  /* 0x000000ffff0b7224 */ /* 0x004fe200078e003a */
[----:B------:R-:W-:Y:S01]  /*6b60*/  LEA.HI.X.SX32 R47, R3, c[0x0][0x174], 0x2, P2 ;  /* 0x00005d00032f7a11 */ /* 0x000fe200010f16ff */
[----:B------:R-:W-:-:S02]  /*6b70*/  IMAD.MOV.U32 R5, RZ, RZ, R65 ;  /* 0x000000ffff057224 */ /* 0x000fc400078e0041 */
[----:B------:R-:W-:Y:S01]  /*6b80*/  IMAD.MOV.U32 R6, RZ, RZ, R77 ;  /* 0x000000ffff067224 */ /* 0x000fe200078e004d */
[----:B---3--:R-:W-:Y:S01]  /*6b90*/  LOP3.LUT R15, R40, 0x20, RZ, 0x3c, !PT ;  /* 0x00000020280f7812 */ /* 0x008fe200078e3cff */
[----:B------:R-:W-:Y:S01]  /*6ba0*/  IMAD.MOV.U32 R8, RZ, RZ, R86 ;  /* 0x000000ffff087224 */ /* 0x000fe200078e0056 */
[C-C-:B------:R-:W-:Y:S01]  /*6bb0*/  LOP3.LUT R14, R0.reuse, 0x2, R211.reuse, 0xfe, !PT ;  /* 0x00000002000e7812 */ /* 0x140fe200078efed3 */
[----:B------:R-:W-:Y:S01]  /*6bc0*/  IMAD.MOV.U32 R9, RZ, RZ, R66 ;  /* 0x000000ffff097224 */ /* 0x000fe200078e0042 */
[----:B------:R-:W-:Y:S01]  /*6bd0*/  STS.128 [R42+0xc00], R4 ;  /* 0x000c00042a007388 */ /* 0x000fe20000000c00 */
[----:B------:R-:W-:Y:S01]  /*6be0*/  IMAD.MOV.U32 R10, RZ, RZ, R78 ;  /* 0x000000ffff0a7224 */ /* 0x000fe200078e004e */
[----:B------:R-:W-:Y:S01]  /*6bf0*/  LOP3.LUT R13, R0, 0x4, R211, 0xfe, !PT ;  /* 0x00000004000d7812 */ /* 0x000fe200078efed3 */
[----:B------:R-:W-:Y:S01]  /*6c00*/  IMAD.MOV.U32 R57, RZ, RZ, R67 ;  /* 0x000000ffff397224 */ /* 0x000fe200078e0043 */
[----:B-1----:R-:W-:Y:S01]  /*6c10*/  LOP3.LUT R18, R40, 0x60, RZ, 0x3c, !PT ;  /* 0x0000006028127812 */ /* 0x002fe200078e3cff */
[----:B------:R-:W-:Y:S01]  /*6c20*/  IMAD.MOV.U32 R58, RZ, RZ, R79 ;  /* 0x000000ffff3a7224 */ /* 0x000fe200078e004f */
[----:B------:R-:W-:Y:S01]  /*6c30*/  STS.128 [R42+0x480], R8 ;  /* 0x000480082a007388 */ /* 0x000fe20000000c00 */
[----:B------:R-:W-:Y:S01]  /*6c40*/  IMAD R12, R2, c[0x0][0x198], RZ ;  /* 0x00006600020c7a24 */ /* 0x000fe200078e02ff */
[C---:B------:R-:W-:Y:S01]  /*6c50*/  ISETP.LT.AND P4, PT, R14.reuse, c[0x0][0x17c], !P0 ;  /* 0x00005f000e007a0c */ /* 0x040fe20004781270 */
[----:B------:R-:W-:Y:S01]  /*6c60*/  IMAD R17, R14, c[0x0][0x198], RZ ;  /* 0x000066000e117a24 */ /* 0x000fe200078e02ff */
[----:B------:R-:W-:Y:S04]  /*6c70*/  STS.128 [R42+0xc80], R56 ;  /* 0x000c80382a007388 */ /* 0x000fe80000000c00 */
[----:B------:R-:W-:Y:S01]  /*6c80*/  BAR.SYNC.DEFER_BLOCKING 0x0 ;  /* 0x0000000000007b1d */ /* 0x000fe20000010000 */
[----:B------:R-:W-:Y:S01]  /*6c90*/  LEA R2, P2, R12, R45, 0x2 ;  /* 0x0000002d0c027211 */ /* 0x000fe200078410ff */
[C---:B------:R-:W-:Y:S01]  /*6ca0*/  IMAD R33, R13.reuse, c[0x0][0x198], RZ ;  /* 0x000066000d217a24 */ /* 0x040fe200078e02ff */
[----:B------:R-:W-:-:S02]  /*6cb0*/  ISETP.LT.AND P3, PT, R13, c[0x0][0x17c], !P0 ;  /* 0x00005f000d007a0c */ /* 0x000fc40004761270 */
[----:B------:R-:W-:Y:S02]  /*6cc0*/  LEA.HI.X.SX32 R3, R12, R47, 0x2, P2 ;  /* 0x0000002f0c037211 */ /* 0x000fe400010f16ff */
[C-C-:B------:R-:W-:Y:S02]  /*6cd0*/  LOP3.LUT R12, R0.reuse, 0x6, R211.reuse, 0xfe, !PT ;  /* 0x00000006000c7812 */ /* 0x140fe400078efed3 */
[----:B------:R-:W-:Y:S02]  /*6ce0*/  LOP3.LUT R16, R0, 0x8, R211, 0xfe, !PT ;  /* 0x0000000800107812 */ /* 0x000fe400078efed3 */
[C---:B------:R-:W-:Y:S01]  /*6cf0*/  ISETP.LT.AND P2, PT, R12.reuse, c[0x0][0x17c], !P0 ;  /* 0x00005f000c007a0c */ /* 0x040fe20004741270 */
[----:B------:R-:W-:Y:S01]  /*6d00*/  IMAD R35, R12, c[0x0][0x198], RZ ;  /* 0x000066000c237a24 */ /* 0x000fe200078e02ff */
[----:B------:R-:W-:-:S04]  /*6d10*/  LEA R32, P5, R33, R45, 0x2 ;  /* 0x0000002d21207211 */ /* 0x000fc800078a10ff */
[----:B------:R-:W-:Y:S01]  /*6d20*/  LEA.HI.X.SX32 R33, R33, R47, 0x2, P5 ;  /* 0x0000002f21217211 */ /* 0x000fe200028f16ff */
[----:B------:R-:W1:Y:S04]  /*6d30*/  LDS.128 R24, [R40] ;  /* 0x0000000028187984 */ /* 0x000e680000000c00 */
[----:B------:R-:W2:Y:S04]  /*6d40*/  LDS.128 R28, [R15] ;  /* 0x000000000f1c7984 */ /* 0x000ea80000000c00 */
[----:B------:R-:W3:Y:S04]  /*6d50*/  LDS.128 R8, [R20] ;  /* 0x0000000014087984 */ /* 0x000ee80000000c00 */
[----:B------:R-:W4:Y:S04]  /*6d60*/  LDS.128 R4, [R18] ;  /* 0x0000000012047984 */ /* 0x000f280000000c00 */
[----:B------:R-:W5:Y:S04]  /*6d70*/  LDS.128 R40, [R40+0x1000] ;  /* 0x0010000028287984 */ /* 0x000f680000000c00 */
[----:B------:R-:W2:Y:S04]  /*6d80*/  LDS.128 R12, [R15+0x1000] ;  /* 0x001000000f0c7984 */ /* 0x000ea80000000c00 */
[----:B------:R-:W3:Y:S04]  /*6d90*/  LDS.128 R20, [R20+0x1000] ;  /* 0x0010000014147984 */ /* 0x000ee80000000c00 */
[----:B-1----:R1:W-:Y:S01]  /*6da0*/  @P1 STG.E [R2.64], R24 ;  /* 0x0000001802001986 */ /* 0x0023e2000c10190e */
[----:B------:R-:W-:-:S02]  /*6db0*/  ISETP.LT.AND P1, PT, R16, c[0x0][0x17c], !P0 ;  /* 0x00005f0010007a0c */ /* 0x000fc40004721270 */
[----:B-1----:R-:W-:Y:S01]  /*6dc0*/  LEA R2, P6, R17, R45, 0x2 ;  /* 0x0000002d11027211 */ /* 0x002fe200078c10ff */
[----:B------:R-:W-:-:S03]  /*6dd0*/  IMAD R24, R16, c[0x0][0x198], RZ ;  /* 0x0000660010187a24 */ /* 0x000fc600078e02ff */
[----:B------:R-:W-:Y:S02]  /*6de0*/  LEA.HI.X.SX32 R3, R17, R47, 0x2, P6 ;  /* 0x0000002f11037211 */ /* 0x000fe400030f16ff */
[----:B------:R-:W1:Y:S01]  /*6df0*/  LDS.128 R16, [R18+0x1000] ;  /* 0x0010000012107984 */ /* 0x000e620000000c00 */
[CC--:B------:R-:W-:Y:S02]  /*6e00*/  LEA R34, P6, R35.reuse, R45.reuse, 0x2 ;  /* 0x0000002d23227211 */ /* 0x0c0fe400078c10ff */
[C---:B------:R-:W-:Y:S01]  /*6e10*/  LEA R36, P5, R24.reuse, R45, 0x2 ;  /* 0x0000002d18247211 */ /* 0x040fe200078a10ff */
[----:B--2---:R2:W-:Y:S01]  /*6e20*/  @P4 STG.E [R2.64], R28 ;  /* 0x0000001c02004986 */ /* 0x0045e2000c10190e */
[-C--:B------:R-:W-:Y:S02]  /*6e30*/  LEA.HI.X.SX32 R35, R35, R47.reuse, 0x2, P6 ;  /* 0x0000002f23237211 */ /* 0x080fe400030f16ff */
[----:B------:R-:W-:Y:S01]  /*6e40*/  LEA.HI.X.SX32 R37, R24, R47, 0x2, P5 ;  /* 0x0000002f18257211 */ /* 0x000fe200028f16ff */
[----:B---3--:R3:W-:Y:S01]  /*6e50*/  @P3 STG.E [R32.64], R8 ;  /* 0x0000000820003986 */ /* 0x0087e2000c10190e */
[----:B------:R-:W-:-:S03]  /*6e60*/  LOP3.LUT R24, R0, 0xc, R211, 0xfe, !PT ;  /* 0x0000000c00187812 */ /* 0x000fc600078efed3 */
[----:B----4-:R4:W-:Y:S01]  /*6e70*/  @P2 STG.E [R34.64], R4 ;  /* 0x0000000422002986 */ /* 0x0109e2000c10190e */
[----:B------:R-:W-:Y:S02]  /*6e80*/  ISETP.LT.AND P2, PT, R38, c[0x0][0x17c], !P0 ;  /* 0x00005f0026007a0c */ /* 0x000fe40004741270 */
[C---:B------:R-:W-:Y:S01]  /*6e90*/  ISETP.LT.AND P3, PT, R24.reuse, c[0x0][0x17c], !P0 ;  /* 0x00005f0018007a0c */ /* 0x040fe20004761270 */
[----:B-----5:R5:W-:Y:S01]  /*6ea0*/  @P1 STG.E [R36.64], R40 ;  /* 0x0000002824001986 */ /* 0x020be2000c10190e */
[----:B--2---:R-:W-:Y:S01]  /*6eb0*/  IMAD R28, R24, c[0x0][0x198], RZ ;  /* 0x00006600181c7a24 */ /* 0x004fe200078e02ff */
[----:B------:R-:W-:Y:S02]  /*6ec0*/  LEA R2, P1, R39, R45, 0x2 ;  /* 0x0000002d27027211 */ /* 0x000fe400078210ff */
[C-C-:B------:R-:W-:Y:S02]  /*6ed0*/  LOP3.LUT R38, R0.reuse, 0xe, R211.reuse, 0xfe, !PT ;  /* 0x0000000e00267812 */ /* 0x140fe400078efed3 */
[----:B------:R-:W-:-:S02]  /*6ee0*/  LOP3.LUT R24, R0, 0x10, R211, 0xfe, !PT ;  /* 0x0000001000187812 */ /* 0x000fc400078efed3 */
[----:B------:R-:W-:Y:S02]  /*6ef0*/  LEA.HI.X.SX32 R3, R39, R47, 0x2, P1 ;  /* 0x0000002f27037211 */ /* 0x000fe400008f16ff */
[C---:B------:R-:W-:Y:S01]  /*6f00*/  ISETP.LT.AND P4, PT, R38.reuse, c[0x0][0x17c], !P0 ;  /* 0x00005f0026007a0c */ /* 0x040fe20004781270 */
[----:B------:R-:W-:Y:S01]  /*6f10*/  IMAD R38, R38, c[0x0][0x198], RZ ;  /* 0x0000660026267a24 */ /* 0x000fe200078e02ff */
[C---:B------:R-:W-:Y:S01]  /*6f20*/  ISETP.LT.AND P1, PT, R24.reuse, c[0x0][0x17c], !P0 ;  /* 0x00005f0018007a0c */ /* 0x040fe20004721270 */
[----:B------:R-:W-:Y:S01]  /*6f30*/  IMAD R24, R24, c[0x0][0x198], RZ ;  /* 0x0000660018187a24 */ /* 0x000fe200078e02ff */
[-C--:B---3--:R-:W-:Y:S01]  /*6f40*/  LEA R32, P5, R28, R45.reuse, 0x2 ;  /* 0x0000002d1c207211 */ /* 0x088fe200078a10ff */
[----:B------:R2:W-:Y:S01]  /*6f50*/  @P2 STG.E [R2.64], R12 ;  /* 0x0000000c02002986 */ /* 0x0005e2000c10190e */
[-C--:B----4-:R-:W-:Y:S02]  /*6f60*/  LEA R34, P6, R38, R45.reuse, 0x2 ;  /* 0x0000002d26227211 */ /* 0x090fe400078c10ff */
[----:B-----5:R-:W-:-:S02]  /*6f70*/  LEA R36, P2, R24, R45, 0x2 ;  /* 0x0000002d18247211 */ /* 0x020fc400078410ff */
[--C-:B------:R-:W-:Y:S02]  /*6f80*/  LOP3.LUT R8, R0, 0x12, R211.reuse, 0xfe, !PT ;  /* 0x0000001200087812 */ /* 0x100fe400078efed3 */
[-C--:B------:R-:W-:Y:S02]  /*6f90*/  LEA.HI.X.SX32 R33, R28, R47.reuse, 0x2, P5 ;  /* 0x0000002f1c217211 */ /* 0x080fe400028f16ff */
[-C--:B------:R-:W-:Y:S02]  /*6fa0*/  LEA.HI.X.SX32 R35, R38, R47.reuse, 0x2, P6 ;  /* 0x0000002f26237211 */ /* 0x080fe400030f16ff */
[----:B------:R-:W-:Y:S01]  /*6fb0*/  LEA.HI.X.SX32 R37, R24, R47, 0x2, P2 ;  /* 0x0000002f18257211 */ /* 0x000fe200010f16ff */
[----:B------:R-:W-:Y:S01]  /*6fc0*/  @P3 STG.E [R32.64], R20 ;  /* 0x0000001420003986 */ /* 0x000fe2000c10190e */
[C---:B------:R-:W-:Y:S01]  /*6fd0*/  ISETP.LT.AND P2, PT, R8.reuse, c[0x0][0x17c], !P0 ;  /* 0x00005f0008007a0c */ /* 0x040fe20004741270 */
[----:B------:R-:W-:Y:S01]  /*6fe0*/  IMAD R8, R8, c[0x0][0x198], RZ ;  /* 0x0000660008087a24 */ /* 0x000fe200078e02ff */
[C-C-:B------:R-:W-:Y:S01]  /*6ff0*/  LOP3.LUT R4, R0.reuse, 0x14, R211.reuse, 0xfe, !PT ;  /* 0x0000001400047812 */ /* 0x140fe200078efed3 */
[----:B-1----:R1:W-:Y:S01]  /*7000*/  @P4 STG.E [R34.64], R16 ;  /* 0x0000001022004986 */ /* 0x0023e2000c10190e */
[----:B--2---:R-:W-:-:S02]  /*7010*/  LOP3.LUT R3, R0, 0x16, R211, 0xfe, !PT ;  /* 0x0000001600037812 */ /* 0x004fc400078efed3 */
[C---:B------:R-:W-:Y:S01]  /*7020*/  ISETP.LT.AND P3, PT, R4.reuse, c[0x0][0x17c], !P0 ;  /* 0x00005f0004007a0c */ /* 0x040fe20004761270 */
[----:B------:R2:W-:Y:S01]  /*7030*/  @P1 STG.E [R36.64], R25 ;  /* 0x0000001924001986 */ /* 0x0005e2000c10190e */
[----:B------:R-:W-:Y:S01]  /*7040*/  IMAD R12, R4, c[0x0][0x198], RZ ;  /* 0x00006600040c7a24 */ /* 0x000fe200078e02ff */
[----:B------:R-:W-:Y:S02]  /*7050*/  LEA R2, P1, R8, R45, 0x2 ;  /* 0x0000002d08027211 */ /* 0x000fe400078210ff */
[--C-:B------:R-:W-:Y:S02]  /*7060*/  LOP3.LUT R4, R0, 0x18, R211.reuse, 0xfe, !PT ;  /* 0x0000001800047812 */ /* 0x100fe400078efed3 */
[C---:B------:R-:W-:Y:S01]  /*7070*/  ISETP.LT.AND P4, PT, R3.reuse, c[0x0][0x17c], !P0 ;  /* 0x00005f0003007a0c */ /* 0x040fe20004781270 */
[----:B-1----:R-:W-:Y:S01]  /*7080*/  IMAD R16, R3, c[0x0][0x198], RZ ;  /* 0x0000660003107a24 */ /* 0x002fe200078e02ff */
[----:B------:R-:W-:Y:S02]  /*7090*/  LEA.HI.X.SX32 R3, R8, R47, 0x2, P1 ;  /* 0x0000002f08037211 */ /* 0x000fe400008f16ff */
[C---:B------:R-:W-:Y:S01]  /*70a0*/  ISETP.LT.AND P1, PT, R4.reuse, c[0x0][0x17c], !P0 ;  /* 0x00005f0004007a0c */ /* 0x040fe20004721270 */
[----:B------:R-:W-:Y:S01]  /*70b0*/  IMAD R4, R4, c[0x0][0x198], RZ ;  /* 0x0000660004047a24 */ /* 0x000fe200078e02ff */
[----:B------:R-:W-:Y:S01]  /*70c0*/  LEA R32, P5, R12, R45, 0x2 ;  /* 0x0000002d0c207211 */ /* 0x000fe200078a10ff */
[----:B------:R1:W-:Y:S01]  /*70d0*/  @P2 STG.E [R2.64], R29 ;  /* 0x0000001d02002986 */ /* 0x0003e2000c10190e */
[----:B------:R-:W-:-:S02]  /*70e0*/  LOP3.LUT R8, R0, 0x1a, R211, 0xfe, !PT ;  /* 0x0000001a00087812 */ /* 0x000fc400078efed3 */
[-C--:B------:R-:W-:Y:S02]  /*70f0*/  LEA R24, P6, R16, R45.reuse, 0x2 ;  /* 0x0000002d10187211 */ /* 0x080fe400078c10ff */
[----:B------:R-:W-:Y:S02]  /*7100*/  LEA R34, P2, R4, R45, 0x2 ;  /* 0x0000002d04227211 */ /* 0x000fe400078410ff */
[-C--:B------:R-:W-:Y:S01]  /*7110*/  LEA.HI.X.SX32 R33, R12, R47.reuse, 0x2, P5 ;  /* 0x0000002f0c217211 */ /* 0x080fe200028f16ff */
[----:B------:R-:W-:Y:S01]  /*7120*/  IMAD R12, R8, c[0x0][0x198], RZ ;  /* 0x00006600080c7a24 */ /* 0x000fe200078e02ff */
[-C--:B--2---:R-:W-:Y:S02]  /*7130*/  LEA.HI.X.SX32 R25, R16, R47.reuse, 0x2, P6 ;  /* 0x0000002f10197211 */ /* 0x084fe400030f16ff */
[----:B------:R-:W-:Y:S01]  /*7140*/  LEA.HI.X.SX32 R35, R4, R47, 0x2, P2 ;  /* 0x0000002f04237211 */ /* 0x000fe200010f16ff */
[----:B------:R2:W-:Y:S01]  /*7150*/  @P3 STG.E [R32.64], R9 ;  /* 0x0000000920003986 */ /* 0x0005e2000c10190e */
[----:B------:R-:W-:-:S02]  /*7160*/  LOP3.LUT R4, R0, 0x1c, R211, 0xfe, !PT ;  /* 0x0000001c00047812 */ /* 0x000fc400078efed3 */
[----:B------:R-:W-:Y:S01]  /*7170*/  ISETP.LT.AND P2, PT, R8, c[0x0][0x17c], !P0 ;  /* 0x00005f0008007a0c */ /* 0x000fe20004741270 */
[----:B------:R3:W-:Y:S01]  /*7180*/  @P4 STG.E [R24.64], R5 ;  /* 0x0000000518004986 */ /* 0x0007e2000c10190e */
[--C-:B-1----:R-:W-:Y:S01]  /*7190*/  LOP3.LUT R3, R0, 0x1e, R211.reuse, 0xfe, !PT ;  /* 0x0000001e00037812 */ /* 0x102fe200078efed3 */
[----:B------:R-:W-:Y:S01]  /*71a0*/  IMAD R16, R4, c[0x0][0x198], RZ ;  /* 0x0000660004107a24 */ /* 0x000fe200078e02ff */
[----:B------:R-:W-:Y:S01]  /*71b0*/  LOP3.LUT R8, R0, 0x20, R211, 0xfe, !PT ;  /* 0x0000002000087812 */ /* 0x000fe200078efed3 */
[----:B------:R-:W-:Y:S01]  /*71c0*/  @P1 STG.E [R34.64], R41 ;  /* 0x0000002922001986 */ /* 0x000fe2000c10190e */
[----:B------:R-:W-:Y:S02]  /*71d0*/  LEA R2, P5, R12, R45, 0x2 ;  /* 0x0000002d0c027211 */ /* 0x000fe400078a10ff */
[----:B------:R-:W-:Y:S01]  /*71e0*/  ISETP.LT.AND P1, PT, R4, c[0x0][0x17c], !P0 ;  /* 0x00005f0004007a0c */ /* 0x000fe20004721270 */
[C---:B--2---:R-:W-:Y:S01]  /*71f0*/  IMAD R9, R3.reuse, c[0x0][0x198], RZ ;  /* 0x0000660003097a24 */ /* 0x044fe200078e02ff */
[----:B------:R-:W-:Y:S01]  /*7200*/  ISETP.LT.AND P3, PT, R3, c[0x0][0x17c], !P0 ;  /* 0x00005f0003007a0c */ /* 0x000fe20004761270 */
[----:B------:R-:W-:Y:S01]  /*7210*/  IMAD R20, R8, c[0x0][0x198], RZ ;  /* 0x0000660008147a24 */ /* 0x000fe200078e02ff */
[----:B------:R-:W-:-:S02]  /*7220*/  LEA.HI.X.SX32 R3, R12, R47, 0x2, P5 ;  /* 0x0000002f0c037211 */ /* 0x000fc400028f16ff */
[----:B------:R-:W-:Y:S02]  /*7230*/  LEA R4, P4, R16, R45, 0x2 ;  /* 0x0000002d10047211 */ /* 0x000fe400078810ff */
[----:B------:R-:W-:Y:S01]  /*7240*/  ISETP.LT.AND P5, PT, R8, c[0x0][0x17c], !P0 ;  /* 0x00005f0008007a0c */ /* 0x000fe200047a1270 */
[----:B------:R1:W-:Y:S01]  /*7250*/  @P2 STG.E [R2.64], R13 ;  /* 0x0000000d02002986 */ /* 0x0003e2000c10190e */
[----:B---3--:R-:W-:Y:S02]  /*7260*/  LEA.HI.X.SX32 R5, R16, R47, 0x2, P4 ;  /* 0x0000002f10057211 */ /* 0x008fe400020f16ff */
[-C--:B------:R-:W-:Y:S02]  /*7270*/  LEA R24, P2, R20, R45.reuse, 0x2 ;  /* 0x0000002d14187211 */ /* 0x080fe400078410ff */
[----:B------:R-:W-:Y:S01]  /*7280*/  LOP3.LUT R12, R0, 0x22, R211, 0xfe, !PT ;  /* 0x00000022000c7812 */ /* 0x000fe200078efed3 */
[----:B------:R2:W-:Y:S01]  /*7290*/  @P1 STG.E [R4.64], R21 ;  /* 0x0000001504001986 */ /* 0x0005e2000c10190e */
[----:B------:R-:W-:-:S02]  /*72a0*/  LEA R8, P6, R9, R45, 0x2 ;  /* 0x0000002d09087211 */ /* 0x000fc400078c10ff */
[-C--:B------:R-:W-:Y:S01]  /*72b0*/  LEA.HI.X.SX32 R25, R20, R47.reuse, 0x2, P2 ;  /* 0x0000002f14197211 */ /* 0x080fe200010f16ff */
[----:B------:R-:W-:Y:S01]  /*72c0*/  IMAD R20, R12, c[0x0][0x198], RZ ;  /* 0x000066000c147a24 */ /* 0x000fe200078e02ff */
[----:B------:R-:W-:Y:S02]  /*72d0*/  LEA.HI.X.SX32 R9, R9, R47, 0x2, P6 ;  /* 0x0000002f09097211 */ /* 0x000fe400030f16ff */
[--C-:B-1----:R-:W-:Y:S02]  /*72e0*/  LOP3.LUT R3, R0, 0x24, R211.reuse, 0xfe, !PT ;  /* 0x0000002400037812 */ /* 0x102fe400078efed3 */
[----:B------:R-:W-:Y:S01]  /*72f0*/  ISETP.LT.AND P4, PT, R12, c[0x0][0x17c], !P0 ;  /* 0x00005f000c007a0c */ /* 0x000fe20004781270 */
[----:B------:R1:W-:Y:S01]  /*7300*/  @P3 STG.E [R8.64], R17 ;  /* 0x0000001108003986 */ /* 0x0003e2000c10190e */
[C---:B------:R-:W-:Y:S01]  /*7310*/  ISETP.LT.AND P1, PT, R3.reuse, c[0x0][0x17c], !P0 ;  /* 0x00005f0003007a0c */ /* 0x040fe20004721270 */
[----:B--2---:R-:W-:Y:S01]  /*7320*/  IMAD R5, R3, c[0x0][0x198], RZ ;  /* 0x0000660003057a24 */ /* 0x004fe200078e02ff */
[----:B------:R-:W-:Y:S01]  /*7330*/  LOP3.LUT R4, R0, 0x26, R211, 0xfe, !PT ;  /* 0x0000002600047812 */ /* 0x000fe200078efed3 */
[----:B------:R-:W-:Y:S01]  /*7340*/  @P5 STG.E [R24.64], R26 ;  /* 0x0000001a18005986 */ /* 0x000fe2000c10190e */
[----:B------:R-:W-:-:S02]  /*7350*/  LEA R2, P2, R20, R45, 0x2 ;  /* 0x0000002d14027211 */ /* 0x000fc400078410ff */
[----:B------:R-:W-:Y:S02]  /*7360*/  ISETP.LT.AND P3, PT, R4, c[0x0][0x17c], !P0 ;  /* 0x00005f0004007a0c */ /* 0x000fe40004761270 */
[--C-:B------:R-:W-:Y:S02]  /*7370*/  LOP3.LUT R12, R0, 0x28, R211.reuse, 0xfe, !PT ;  /* 0x00000028000c7812 */ /* 0x100fe400078efed3 */
[----:B------:R-:W-:Y:S01]  /*7380*/  LEA.HI.X.SX32 R3, R20, R47, 0x2, P2 ;  /* 0x0000002f14037211 */ /* 0x000fe200010f16ff */
[----:B-1----:R-:W-:Y:S01]  /*7390*/  IMAD R9, R4, c[0x0][0x198], RZ ;  /* 0x0000660004097a24 */ /* 0x002fe200078e02ff */
[C---:B------:R-:W-:Y:S01]  /*73a0*/  LEA R4, P6, R5.reuse, R45, 0x2 ;  /* 0x0000002d05047211 */ /* 0x040fe200078c10ff */
[----:B------:R-:W-:Y:S01]  /*73b0*/  IMAD R13, R12, c[0x0][0x198], RZ ;  /* 0x000066000c0d7a24 */ /* 0x000fe200078e02ff */
[----:B------:R-:W-:Y:S01]  /*73c0*/  LOP3.LUT R16, R0, 0x2a, R211, 0xfe, !PT ;  /* 0x0000002a00107812 */ /* 0x000fe200078efed3 */
[----:B------:R1:W-:Y:S01]  /*73d0*/  @P4 STG.E [R2.64], R30 ;  /* 0x0000001e02004986 */ /* 0x0003e2000c10190e */
[----:B------:R-:W-:-:S02]  /*73e0*/  LEA.HI.X.SX32 R5, R5, R47, 0x2, P6 ;  /* 0x0000002f05057211 */ /* 0x000fc400030f16ff */
[----:B------:R-:W-:Y:S01]  /*73f0*/  ISETP.LT.AND P2, PT, R12, c[0x0][0x17c], !P0 ;  /* 0x00005f000c007a0c */ /* 0x000fe20004741270 */
[C---:B------:R-:W-:Y:S01]  /*7400*/  IMAD R17, R16.reuse, c[0x0][0x198], RZ ;  /* 0x0000660010117a24 */ /* 0x040fe200078e02ff */
[-C--:B------:R-:W-:Y:S01]  /*7410*/  LEA R8, P4, R9, R45.reuse, 0x2 ;  /* 0x0000002d09087211 */ /* 0x080fe200078810ff */
[----:B------:R2:W-:Y:S01]  /*7420*/  @P1 STG.E [R4.64], R10 ;  /* 0x0000000a04001986 */ /* 0x0005e2000c10190e */
[----:B------:R-:W-:Y:S02]  /*7430*/  ISETP.LT.AND P6, PT, R16, c[0x0][0x17c], !P0 ;  /* 0x00005f0010007a0c */ /* 0x000fe400047c1270 */
[----:B------:R-:W-:Y:S02]  /*7440*/  LEA R12, P5, R13, R45, 0x2 ;  /* 0x0000002d0d0c7211 */ /* 0x000fe400078a10ff */
[----:B------:R-:W-:Y:S02]  /*7450*/  LEA.HI.X.SX32 R9, R9, R47, 0x2, P4 ;  /* 0x0000002f09097211 */ /* 0x000fe400020f16ff */
[----:B------:R-:W-:-:S02]  /*7460*/  LEA R16, P4, R17, R45, 0x2 ;  /* 0x0000002d11107211 */ /* 0x000fc400078810ff */
[C-C-:B------:R-:W-:Y:S01]  /*7470*/  LOP3.LUT R28, R0.reuse, 0x2c, R211.reuse, 0xfe, !PT ;  /* 0x0000002c001c7812 */ /* 0x140fe200078efed3 */
[----:B------:R3:W-:Y:S01]  /*7480*/  @P3 STG.E [R8.64], R6 ;  /* 0x0000000608003986 */ /* 0x0007e2000c10190e */
[C-C-:B-1----:R-:W-:Y:S02]  /*7490*/  LOP3.LUT R3, R0.reuse, 0x32, R211.reuse, 0xfe, !PT ;  /* 0x0000003200037812 */ /* 0x142fe400078efed3 */
[--C-:B--2---:R-:W-:Y:S02]  /*74a0*/  LOP3.LUT R4, R0, 0x2e, R211.reuse, 0xfe, !PT ;  /* 0x0000002e00047812 */ /* 0x104fe400078efed3 */
[-C--:B------:R-:W-:Y:S01]  /*74b0*/  LEA.HI.X.SX32 R13, R13, R47.reuse, 0x2, P5 ;  /* 0x0000002f0d0d7211 */ /* 0x080fe200028f16ff */
[----:B------:R-:W-:Y:S01]  /*74c0*/  IMAD R10, R3, c[0x0][0x198], RZ ;  /* 0x00006600030a7a24 */ /* 0x000fe200078e02ff */
[----:B------:R-:W-:Y:S01]  /*74d0*/  LEA.HI.X.SX32 R17, R17, R47, 0x2, P4 ;  /* 0x0000002f11117211 */ /* 0x000fe200020f16ff */
[----:B------:R-:W-:Y:S01]  /*74e0*/  IMAD R5, R4, c[0x0][0x198], RZ ;  /* 0x0000660004057a24 */ /* 0x000fe200078e02ff */
[----:B------:R-:W-:Y:S01]  /*74f0*/  LOP3.LUT R2, R0, 0x30, R211, 0xfe, !PT ;  /* 0x0000003000027812 */ /* 0x000fe200078efed3 */
[----:B------:R-:W-:Y:S01]  /*7500*/  @P2 STG.E [R12.64], R42 ;  /* 0x0000002a0c002986 */ /* 0x000fe2000c10190e */
[C---:B------:R-:W-:Y:S01]  /*7510*/  ISETP.LT.AND P1, PT, R28.reuse, c[0x0][0x17c], !P0 ;  /* 0x00005f001c007a0c */ /* 0x040fe20004721270 */
[----:B------:R-:W-:Y:S01]  /*7520*/  IMAD R28, R28, c[0x0][0x198], RZ ;  /* 0x000066001c1c7a24 */ /* 0x000fe200078e02ff */
[----:B------:R-:W-:Y:S01]  /*7530*/  ISETP.LT.AND P3, PT, R4, c[0x0][0x17c], !P0 ;  /* 0x00005f0004007a0c */ /* 0x000fe20004761270 */
[----:B------:R1:W-:Y:S01]  /*7540*/  @P6 STG.E [R16.64], R14 ;  /* 0x0000000e10006986 */ /* 0x0003e2000c10190e */
[----:B------:R-:W-:Y:S01]  /*7550*/  LEA R4, P5, R5, R45, 0x2 ;  /* 0x0000002d05047211 */ /* 0x000fe200078a10ff */
[C---:B---3--:R-:W-:Y:S01]  /*7560*/  IMAD R6, R2.reuse, c[0x0][0x198], RZ ;  /* 0x0000660002067a24 */ /* 0x048fe200078e02ff */
[----:B------:R-:W-:-:S02]  /*7570*/  ISETP.LT.AND P2, PT, R2, c[0x0][0x17c], !P0 ;  /* 0x00005f0002007a0c */ /* 0x000fc40004741270 */
[----:B------:R-:W-:Y:S02]  /*7580*/  LEA R2, P6, R28, R45, 0x2 ;  /* 0x0000002d1c027211 */ /* 0x000fe400078c10ff */
[----:B------:R-:W-:Y:S02]  /*7590*/  LEA.HI.X.SX32 R5, R5, R47, 0x2, P5 ;  /* 0x0000002f05057211 */ /* 0x000fe400028f16ff */
[C-C-:B------:R-:W-:Y:S02]  /*75a0*/  LOP3.LUT R21, R0.reuse, 0x3e, R211.reuse, 0xfe, !PT ;  /* 0x0000003e00157812 */ /* 0x140fe400078efed3 */
[C-C-:B------:R-:W-:Y:S02]  /*75b0*/  LOP3.LUT R20, R0.reuse, 0x3c, R211.reuse, 0xfe, !PT ;  /* 0x0000003c00147812 */ /* 0x140fe400078efed3 */
[C-C-:B------:R-:W-:Y:S01]  /*75c0*/  LOP3.LUT R24, R0.reuse, 0x3a, R211.reuse, 0xfe, !PT ;  /* 0x0000003a00187812 */ /* 0x140fe200078efed3 */
[----:B-1----:R-:W-:Y:S01]  /*75d0*/  IMAD R14, R21, c[0x0][0x198], RZ ;  /* 0x00006600150e7a24 */ /* 0x002fe200078e02ff */
[----:B------:R-:W-:-:S02]  /*75e0*/  LOP3.LUT R25, R0, 0x38, R211, 0xfe, !PT ;  /* 0x0000003800197812 */ /* 0x000fc400078efed3 */
[--C-:B------:R-:W-:Y:S02]  /*75f0*/  LOP3.LUT R26, R0, 0x36, R211.reuse, 0xfe, !PT ;  /* 0x00000036001a7812 */ /* 0x100fe400078efed3 */
[----:B------:R-:W-:Y:S02]  /*7600*/  ISETP.LT.AND P4, PT, R3, c[0x0][0x17c], !P0 ;  /* 0x00005f0003007a0c */ /* 0x000fe40004781270 */
[----:B------:R-:W-:Y:S02]  /*7610*/  LEA R12, P5, R10, R45, 0x2 ;  /* 0x0000002d0a0c7211 */ /* 0x000fe400078a10ff */
[----:B------:R-:W-:Y:S02]  /*7620*/  LOP3.LUT R0, R0, 0x34, R211, 0xfe, !PT ;  /* 0x0000003400007812 */ /* 0x000fe400078efed3 */
[----:B------:R-:W-:Y:S02]  /*7630*/  LEA.HI.X.SX32 R3, R28, R47, 0x2, P6 ;  /* 0x0000002f1c037211 */ /* 0x000fe400030f16ff */
[----:B------:R-:W-:-:S02]  /*7640*/  LEA R8, P6, R6, R45, 0x2 ;  /* 0x0000002d06087211 */ /* 0x000fc400078c10ff */
[-C--:B------:R-:W-:Y:S01]  /*7650*/  LEA.HI.X.SX32 R13, R10, R47.reuse, 0x2, P5 ;  /* 0x0000002f0a0d7211 */ /* 0x080fe200028f16ff */
[----:B------:R1:W-:Y:S01]  /*7660*/  @P1 STG.E [R2.64], R22 ;  /* 0x0000001602001986 */ /* 0x0003e2000c10190e */
[C---:B------:R-:W-:Y:S01]  /*7670*/  ISETP.LT.AND P5, PT, R0.reuse, c[0x0][0x17c], !P0 ;  /* 0x00005f0000007a0c */ /* 0x040fe200047a1270 */
[----:B------:R-:W-:Y:S01]  /*7680*/  IMAD R0, R0, c[0x0][0x198], RZ ;  /* 0x0000660000007a24 */ /* 0x000fe200078e02ff */
[----:B------:R-:W-:Y:S01]  /*7690*/  LEA.HI.X.SX32 R9, R6, R47, 0x2, P6 ;  /* 0x0000002f06097211 */ /* 0x000fe200030f16ff */
[----:B------:R2:W-:Y:S01]  /*76a0*/  @P3 STG.E [R4.64], R18 ;  /* 0x0000001204003986 */ /* 0x0005e2000c10190e */
[C---:B------:R-:W-:Y:S01]  /*76b0*/  ISETP.LT.AND P3, PT, R25.reuse, c[0x0][0x17c], !P0 ;  /* 0x00005f0019007a0c */ /* 0x040fe20004761270 */
[----:B------:R-:W-:Y:S02]  /*76c0*/  IMAD R25, R25, c[0x0][0x198], RZ ;  /* 0x0000660019197a24 */ /* 0x000fe400078e02ff */
[----:B------:R-:W-:Y:S01]  /*76d0*/  IMAD R6, R24, c[0x0][0x198], RZ ;  /* 0x0000660018067a24 */ /* 0x000fe200078e02ff */
[----:B------:R3:W-:Y:S01]  /*76e0*/  @P2 STG.E [R8.64], R27 ;  /* 0x0000001b08002986 */ /* 0x0007e2000c10190e */
[----:B------:R-:W-:Y:S01]  /*76f0*/  IMAD R10, R20, c[0x0][0x198], RZ ;  /* 0x00006600140a7a24 */ /* 0x000fe200078e02ff */
[----:B-1----:R-:W-:-:S02]  /*7700*/  LEA R2, P1, R0, R45, 0x2 ;  /* 0x0000002d00027211 */ /* 0x002fc400078210ff */
[----:B------:R1:W-:Y:S01]  /*7710*/  @P4 STG.E [R12.64], R31 ;  /* 0x0000001f0c004986 */ /* 0x0003e2000c10190e */
[C---:B------:R-:W-:Y:S01]  /*7720*/  ISETP.LT.AND P4, PT, R26.reuse, c[0x0][0x17c], !P0 ;  /* 0x00005f001a007a0c */ /* 0x040fe20004781270 */
[----:B------:R-:W-:Y:S01]  /*7730*/  IMAD R26, R26, c[0x0][0x198], RZ ;  /* 0x000066001a1a7a24 */ /* 0x000fe200078e02ff */
[----:B------:R-:W-:-:S04]  /*7740*/  LEA.HI.X.SX32 R3, R0, R47, 0x2, P1 ;  /* 0x0000002f00037211 */ /* 0x000fc800008f16ff */
[CC--:B--2---:R-:W-:Y:S01]  /*7750*/  LEA R4, P6, R26.reuse, R45.reuse, 0x2 ;  /* 0x0000002d1a047211 */ /* 0x0c4fe200078c10ff */
[----:B------:R2:W-:Y:S01]  /*7760*/  @P5 STG.E [R2.64], R11 ;  /* 0x0000000b02005986 */ /* 0x0005e2000c10190e */
[C---:B---3--:R-:W-:Y:S02]  /*7770*/  LEA R8, P2, R25.reuse, R45, 0x2 ;  /* 0x0000002d19087211 */ /* 0x048fe400078410ff */
[----:B------:R-:W-:Y:S02]  /*7780*/  LEA.HI.X.SX32 R5, R26, R47, 0x2, P6 ;  /* 0x0000002f1a057211 */ /* 0x000fe400030f16ff */
[----:B-1----:R-:W-:Y:S02]  /*7790*/  LEA R12, P1, R6, R45, 0x2 ;  /* 0x0000002d060c7211 */ /* 0x002fe400078210ff */
[----:B------:R-:W-:Y:S01]  /*77a0*/  LEA.HI.X.SX32 R9, R25, R47, 0x2, P2 ;  /* 0x0000002f19097211 */ /* 0x000fe200010f16ff */
[----:B------:R2:W-:Y:S01]  /*77b0*/  @P4 STG.E [R4.64], R7 ;  /* 0x0000000704004986 */ /* 0x0005e2000c10190e */
[----:B------:R-:W-:-:S02]  /*77c0*/  ISETP.LT.AND P2, PT, R24, c[0x0][0x17c], !P0 ;  /* 0x00005f0018007a0c */ /* 0x000fc40004741270 */
[----:B------:R-:W-:Y:S01]  /*77d0*/  LEA.HI.X.SX32 R13, R6, R47, 0x2, P1 ;  /* 0x0000002f060d7211 */ /* 0x000fe200008f16ff */
[----:B------:R2:W-:Y:S01]  /*77e0*/  @P3 STG.E [R8.64], R43 ;  /* 0x0000002b08003986 */ /* 0x0005e2000c10190e */
[----:B------:R-:W-:Y:S02]  /*77f0*/  ISETP.LT.AND P1, PT, R20, c[0x0][0x17c], !P0 ;  /* 0x00005f0014007a0c */ /* 0x000fe40004721270 */
[----:B------:R-:W-:Y:S02]  /*7800*/  ISETP.LT.AND P0, PT, R21, c[0x0][0x17c], !P0 ;  /* 0x00005f0015007a0c */ /* 0x000fe40004701270 */
[----:B------:R-:W-:-:S04]  /*7810*/  LEA R16, P6, R10, R45, 0x2 ;  /* 0x0000002d0a107211 */ /* 0x000fc800078c10ff */
[----:B------:R-:W-:Y:S01]  /*7820*/  LEA.HI.X.SX32 R17, R10, R47, 0x2, P6 ;  /* 0x0000002f0a117211 */ /* 0x000fe200030f16ff */
[----:B------:R2:W-:Y:S01]  /*7830*/  @P2 STG.E [R12.64], R15 ;  /* 0x0000000f0c002986 */ /* 0x0005e2000c10190e */
[----:B------:R-:W-:-:S03]  /*7840*/  LEA R20, P6, R14, R45, 0x2 ;  /* 0x0000002d0e147211 */ /* 0x000fc600078c10ff */
[----:B------:R2:W-:Y:S01]  /*7850*/  @P1 STG.E [R16.64], R23 ;  /* 0x0000001710001986 */ /* 0x0005e2000c10190e */
[----:B------:R-:W-:Y:S01]  /*7860*/  LEA.HI.X.SX32 R21, R14, R47, 0x2, P6 ;  /* 0x0000002f0e157211 */ /* 0x000fe200030f16ff */
[----:B------:R-:W-:Y:S08]  /*7870*/  @!P0 EXIT ;  /* 0x000000000000894d */ /* 0x000ff00003800000 */
[----:B------:R-:W-:Y:S01]  /*7880*/  STG.E [R20.64], R19 ;  /* 0x0000001314007986 */ /* 0x000fe2000c10190e */
[----:B------:R-:W-:Y:S05]  /*7890*/  EXIT ;  /* 0x000000000000794d */ /* 0x000fea0003800000 */
.L_x_2:
[----:B------:R-:W-:-:S00]  /*78a0*/  BRA `(.L_x_2) ;  /* 0xfffffff000007947 */ /* 0x000fc0000383ffff */
[----:B------:R-:W-:-:S00]  /*78b0*/  NOP ;  /* 0x0000000000007918 */ /* 0x000fc00000000000 */
        /* <DEDUP_REMOVED lines=12> */
.L_x_3:


//--------------------- .nv.shared.matmul_kernel  --------------------------
	.section	.nv.shared.matmul_kernel,"aw",@nobits
	.sectionflags	@""
	.align	16
